// auto-generated by cutlass_sweep.gemm — config: {"arch": "sm_100", "cluster_m": 2, "cluster_n": 2, "dtype": "bf16", "stages": 5, "tile_k": 64, "tile_m": 128, "tile_n": 64}
#include "cutlass/cutlass.h"
#include "cutlass/gemm/collective/collective_builder.hpp"
#include "cutlass/gemm/device/gemm_universal_adapter.h"
#include "cutlass/gemm/kernel/gemm_universal.hpp"
#include "cutlass/epilogue/collective/collective_builder.hpp"

using ElemA = cutlass::bfloat16_t;
using ElemB = cutlass::bfloat16_t;
using ElemCD = cutlass::bfloat16_t;
using Acc  = float;
using TileShape    = cute::Shape<cute::_128, cute::_64, cute::_64>;
using ClusterShape = cute::Shape<cute::_2, cute::_2, cute::_1>;

using CollectiveEpilogue = typename cutlass::epilogue::collective::CollectiveBuilder<
    cutlass::arch::Sm100, cutlass::arch::OpClassTensorOp,
    TileShape, ClusterShape,
    cutlass::epilogue::collective::EpilogueTileAuto,
    Acc, Acc,
    ElemCD, cutlass::layout::RowMajor, 128 / cutlass::sizeof_bits<ElemCD>::value,
    ElemCD, cutlass::layout::RowMajor, 128 / cutlass::sizeof_bits<ElemCD>::value,
    cutlass::epilogue::collective::EpilogueScheduleAuto
  >::CollectiveOp;

using CollectiveMainloop = typename cutlass::gemm::collective::CollectiveBuilder<
    cutlass::arch::Sm100, cutlass::arch::OpClassTensorOp,
    ElemA, cutlass::layout::RowMajor, 128 / cutlass::sizeof_bits<ElemA>::value,
    ElemB, cutlass::layout::ColumnMajor, 128 / cutlass::sizeof_bits<ElemB>::value,
    Acc,
    TileShape, ClusterShape,
    cutlass::gemm::collective::StageCount<5>,
    cutlass::gemm::collective::KernelScheduleAuto
  >::CollectiveOp;

using GemmKernel = cutlass::gemm::kernel::GemmUniversal<
    cute::Shape<int,int,int,int>,
    CollectiveMainloop,
    CollectiveEpilogue
>;
using Gemm = cutlass::gemm::device::GemmUniversalAdapter<GemmKernel>;

// Force the device kernel symbol into the cubin without needing a host main.
auto* _anchor = &cutlass::device_kernel<GemmKernel>;


// ===== COMPILED SASS (sm_100a) =====

	.target	sm_100a

	.elftype	@"ET_EXEC"


//--------------------- .note.nv.tkinfo           --------------------------
	.section	.note.nv.tkinfo,"",@"SHT_NOTE"
	.sectionflags	@"SHF_NOTE_NV_TKINFO"
	.tkinfo
        /*0018*/ 	.word	0x00000002
        /*0030*/ 	.string	""
        /*0030*/ 	.string	"ptxas"
        /*0030*/ 	.string	"Cuda compilation tools, release 13.0, V13.0.88"
        /*0030*/ 	.string	"Build cuda_13.0.r13.0/compiler.36424714_0"
        /*0030*/ 	.string	"-arch sm_100a -m 64 "



//--------------------- .note.nv.cuinfo           --------------------------
	.section	.note.nv.cuinfo,"",@"SHT_NOTE"
	.sectionflags	@"SHF_NOTE_NV_CUINFO"
        /*0018*/ 	.short	0x0002
        /*001a*/ 	.short	0x0064
        /*001c*/ 	.short	0x0082
	.zero		2


//--------------------- .nv.info                  --------------------------
	.section	.nv.info,"",@"SHT_CUDA_INFO"
	.align	4


	//----- nvinfo : EIATTR_REGCOUNT
	.align		4
        /*0000*/ 	.byte	0x04, 0x2f
        /*0002*/ 	.short	(.L_19 - .L_18)
	.align		4
.L_18:
        /*0004*/ 	.word	index@(_ZN7cutlass13device_kernelINS_4gemm6kernel13GemmUniversalIN4cute5tupleIJiiiiEEENS1_10collective13CollectiveMmaINS1_35MainloopSm100TmaUmmaWarpSpecializedILi5ELi2ELi4ENS5_IJNS4_1CILi2EEESB_NSA_ILi1EEEEEEEENS5_IJNSA_ILi128EEENSA_ILi64EEESG_EEENS_10bfloat16_tENS5_IJlSC_lEEESI_SJ_NS4_8TiledMMAINS4_8MMA_AtomIJNS4_26SM100_MMA_F16BF16_2x1SM_SSISI_SI_fLi128ELi64ELNS4_4UMMA5MajorE0ELSO_0ELNSN_7ScaleInE0ELSP_0EEEEEENS4_6LayoutINS5_IJSC_SC_SC_EEENS5_IJNSA_ILi0EEESU_SU_EEEEENS5_IJNS4_10UnderscoreESX_SX_EEEEENS4_28SM100_TMA_2SM_LOAD_MULTICASTENS4_14ComposedLayoutINS4_7SwizzleILi3ELi4ELi3EEENS4_18smem_ptr_flag_bitsILi16EEENSS_INS5_IJNSA_ILi8EEESG_EEENS5_IJSG_SC_EEEEEEEvNS4_8identityENS4_18SM100_TMA_2SM_LOADES1A_vS1B_EENS_8epilogue10collective18CollectiveEpilogueINS1E_23Sm100TmaWarpSpecializedILi3ELi2ELi16ELb1ELb0EEEJNS5_IJSG_SG_SG_EEENS5_IJNSS_ISG_SC_EENSS_INS5_IJNSA_ILi16EEESB_EEENS5_IJSC_NSA_ILi32EEEEEEEEEEESI_SJ_SI_SJ_NS1E_6fusion15FusionCallbacksIS1I_NS1R_17LinearCombinationISI_fSI_fLNS_15FloatRoundStyleE2EEES1J_S1Q_JEEENS4_5SM1004TMEM4LOAD26SM100_TMEM_LOAD_32dp32b16xENS4_13SM90_TMA_LOADENS11_INS12_ILi1ELi4ELi3EEES15_NSS_INS5_IJS16_S1L_EEENS5_IJS1L_SC_EEEEEEENS4_39AutoVectorizingCopyWithAssumedAlignmentILi128EEENS4_14SM90_TMA_STOREES26_S28_S28_EEEvvEEEEvNT_6ParamsE)
        /*0008*/ 	.word	0x00000046


	//----- nvinfo : EIATTR_FRAME_SIZE
	.align		4
.L_19:
        /*000c*/ 	.byte	0x04, 0x11
        /*000e*/ 	.short	(.L_21 - .L_20)
	.align		4
.L_20:
        /*0010*/ 	.word	index@($__internal_2_$__cuda_sm10x_tcgen05_guardrail_trap_unallocated_columns_being_dealloced)
        /*0014*/ 	.word	0x00000000


	//----- nvinfo : EIATTR_FRAME_SIZE
	.align		4
.L_21:
        /*0018*/ 	.byte	0x04, 0x11
        /*001a*/ 	.short	(.L_23 - .L_22)
	.align		4
.L_22:
        /*001c*/ 	.word	index@($__internal_1_$__cuda_sm10x_tcgen05_guardrail_trap_phase_invalid_during_alloc)
        /*0020*/ 	.word	0x00000000


	//----- nvinfo : EIATTR_FRAME_SIZE
	.align		4
.L_23:
        /*0024*/ 	.byte	0x04, 0x11
        /*0026*/ 	.short	(.L_25 - .L_24)
	.align		4
.L_24:
        /*0028*/ 	.word	index@($__internal_0_$__cuda_sm10x_tcgen05_guardrail_trap_col_being_dealloced_not_returned_by_alloc)
        /*002c*/ 	.word	0x00000000


	//----- nvinfo : EIATTR_FRAME_SIZE
	.align		4
.L_25:
        /*0030*/ 	.byte	0x04, 0x11
        /*0032*/ 	.short	(.L_27 - .L_26)
	.align		4
.L_26:
        /*0034*/ 	.word	index@(_ZN7cutlass13device_kernelINS_4gemm6kernel13GemmUniversalIN4cute5tupleIJiiiiEEENS1_10collective13CollectiveMmaINS1_35MainloopSm100TmaUmmaWarpSpecializedILi5ELi2ELi4ENS5_IJNS4_1CILi2EEESB_NSA_ILi1EEEEEEEENS5_IJNSA_ILi128EEENSA_ILi64EEESG_EEENS_10bfloat16_tENS5_IJlSC_lEEESI_SJ_NS4_8TiledMMAINS4_8MMA_AtomIJNS4_26SM100_MMA_F16BF16_2x1SM_SSISI_SI_fLi128ELi64ELNS4_4UMMA5MajorE0ELSO_0ELNSN_7ScaleInE0ELSP_0EEEEEENS4_6LayoutINS5_IJSC_SC_SC_EEENS5_IJNSA_ILi0EEESU_SU_EEEEENS5_IJNS4_10UnderscoreESX_SX_EEEEENS4_28SM100_TMA_2SM_LOAD_MULTICASTENS4_14ComposedLayoutINS4_7SwizzleILi3ELi4ELi3EEENS4_18smem_ptr_flag_bitsILi16EEENSS_INS5_IJNSA_ILi8EEESG_EEENS5_IJSG_SC_EEEEEEEvNS4_8identityENS4_18SM100_TMA_2SM_LOADES1A_vS1B_EENS_8epilogue10collective18CollectiveEpilogueINS1E_23Sm100TmaWarpSpecializedILi3ELi2ELi16ELb1ELb0EEEJNS5_IJSG_SG_SG_EEENS5_IJNSS_ISG_SC_EENSS_INS5_IJNSA_ILi16EEESB_EEENS5_IJSC_NSA_ILi32EEEEEEEEEEESI_SJ_SI_SJ_NS1E_6fusion15FusionCallbacksIS1I_NS1R_17LinearCombinationISI_fSI_fLNS_15FloatRoundStyleE2EEES1J_S1Q_JEEENS4_5SM1004TMEM4LOAD26SM100_TMEM_LOAD_32dp32b16xENS4_13SM90_TMA_LOADENS11_INS12_ILi1ELi4ELi3EEES15_NSS_INS5_IJS16_S1L_EEENS5_IJS1L_SC_EEEEEEENS4_39AutoVectorizingCopyWithAssumedAlignmentILi128EEENS4_14SM90_TMA_STOREES26_S28_S28_EEEvvEEEEvNT_6ParamsE)
        /*0038*/ 	.word	0x00000000


	//----- nvinfo : EIATTR_MIN_STACK_SIZE
	.align		4
.L_27:
        /*003c*/ 	.byte	0x04, 0x12
        /*003e*/ 	.short	(.L_29 - .L_28)
	.align		4
.L_28:
        /*0040*/ 	.word	index@(_ZN7cutlass13device_kernelINS_4gemm6kernel13GemmUniversalIN4cute5tupleIJiiiiEEENS1_10collective13CollectiveMmaINS1_35MainloopSm100TmaUmmaWarpSpecializedILi5ELi2ELi4ENS5_IJNS4_1CILi2EEESB_NSA_ILi1EEEEEEEENS5_IJNSA_ILi128EEENSA_ILi64EEESG_EEENS_10bfloat16_tENS5_IJlSC_lEEESI_SJ_NS4_8TiledMMAINS4_8MMA_AtomIJNS4_26SM100_MMA_F16BF16_2x1SM_SSISI_SI_fLi128ELi64ELNS4_4UMMA5MajorE0ELSO_0ELNSN_7ScaleInE0ELSP_0EEEEEENS4_6LayoutINS5_IJSC_SC_SC_EEENS5_IJNSA_ILi0EEESU_SU_EEEEENS5_IJNS4_10UnderscoreESX_SX_EEEEENS4_28SM100_TMA_2SM_LOAD_MULTICASTENS4_14ComposedLayoutINS4_7SwizzleILi3ELi4ELi3EEENS4_18smem_ptr_flag_bitsILi16EEENSS_INS5_IJNSA_ILi8EEESG_EEENS5_IJSG_SC_EEEEEEEvNS4_8identityENS4_18SM100_TMA_2SM_LOADES1A_vS1B_EENS_8epilogue10collective18CollectiveEpilogueINS1E_23Sm100TmaWarpSpecializedILi3ELi2ELi16ELb1ELb0EEEJNS5_IJSG_SG_SG_EEENS5_IJNSS_ISG_SC_EENSS_INS5_IJNSA_ILi16EEESB_EEENS5_IJSC_NSA_ILi32EEEEEEEEEEESI_SJ_SI_SJ_NS1E_6fusion15FusionCallbacksIS1I_NS1R_17LinearCombinationISI_fSI_fLNS_15FloatRoundStyleE2EEES1J_S1Q_JEEENS4_5SM1004TMEM4LOAD26SM100_TMEM_LOAD_32dp32b16xENS4_13SM90_TMA_LOADENS11_INS12_ILi1ELi4ELi3EEES15_NSS_INS5_IJS16_S1L_EEENS5_IJS1L_SC_EEEEEEENS4_39AutoVectorizingCopyWithAssumedAlignmentILi128EEENS4_14SM90_TMA_STOREES26_S28_S28_EEEvvEEEEvNT_6ParamsE)
        /*0044*/ 	.word	0x00000000
.L_29:


//--------------------- .nv.compat                --------------------------
	.section	.nv.compat,"",@"SHT_CUDA_COMPAT_INFO"
	.align	4
        /*0000*/ 	.byte	0x02, 0x09, 0x01, 0x00, 0x02, 0x02, 0x02, 0x00, 0x02, 0x05, 0x05, 0x00, 0x03, 0x07, 0x01, 0x01
        /*0010*/ 	.byte	0x02, 0x03, 0x01, 0x00, 0x02, 0x06, 0x01, 0x00, 0x04, 0x0b, 0x08, 0x00, 0x09, 0x00, 0x00, 0x00
        /*0020*/ 	.byte	0x00, 0x00, 0x00, 0x00


//--------------------- .nv.info._ZN7cutlass13device_kernelINS_4gemm6kernel13GemmUniversalIN4cute5tupleIJiiiiEEENS1_10collective13CollectiveMmaINS1_35MainloopSm100TmaUmmaWarpSpecializedILi5ELi2ELi4ENS5_IJNS4_1CILi2EEESB_NSA_ILi1EEEEEEEENS5_IJNSA_ILi128EEENSA_ILi64EEESG_EEENS_10bfloat16_tENS5_IJlSC_lEEESI_SJ_NS4_8TiledMMAINS4_8MMA_AtomIJNS4_26SM100_MMA_F16BF16_2x1SM_SSISI_SI_fLi128ELi64ELNS4_4UMMA5MajorE0ELSO_0ELNSN_7ScaleInE0ELSP_0EEEEEENS4_6LayoutINS5_IJSC_SC_SC_EEENS5_IJNSA_ILi0EEESU_SU_EEEEENS5_IJNS4_10UnderscoreESX_SX_EEEEENS4_28SM100_TMA_2SM_LOAD_MULTICASTENS4_14ComposedLayoutINS4_7SwizzleILi3ELi4ELi3EEENS4_18smem_ptr_flag_bitsILi16EEENSS_INS5_IJNSA_ILi8EEESG_EEENS5_IJSG_SC_EEEEEEEvNS4_8identityENS4_18SM100_TMA_2SM_LOADES1A_vS1B_EENS_8epilogue10collective18CollectiveEpilogueINS1E_23Sm100TmaWarpSpecializedILi3ELi2ELi16ELb1ELb0EEEJNS5_IJSG_SG_SG_EEENS5_IJNSS_ISG_SC_EENSS_INS5_IJNSA_ILi16EEESB_EEENS5_IJSC_NSA_ILi32EEEEEEEEEEESI_SJ_SI_SJ_NS1E_6fusion15FusionCallbacksIS1I_NS1R_17LinearCombinationISI_fSI_fLNS_15FloatRoundStyleE2EEES1J_S1Q_JEEENS4_5SM1004TMEM4LOAD26SM100_TMEM_LOAD_32dp32b16xENS4_13SM90_TMA_LOADENS11_INS12_ILi1ELi4ELi3EEES15_NSS_INS5_IJS16_S1L_EEENS5_IJS1L_SC_EEEEEEENS4_39AutoVectorizingCopyWithAssumedAlignmentILi128EEENS4_14SM90_TMA_STOREES26_S28_S28_EEEvvEEEEvNT_6ParamsE --------------------------
	.section	.nv.info._ZN7cutlass13device_kernelINS_4gemm6kernel13GemmUniversalIN4cute5tupleIJiiiiEEENS1_10collective13CollectiveMmaINS1_35MainloopSm100TmaUmmaWarpSpecializedILi5ELi2ELi4ENS5_IJNS4_1CILi2EEESB_NSA_ILi1EEEEEEEENS5_IJNSA_ILi128EEENSA_ILi64EEESG_EEENS_10bfloat16_tENS5_IJlSC_lEEESI_SJ_NS4_8TiledMMAINS4_8MMA_AtomIJNS4_26SM100_MMA_F16BF16_2x1SM_SSISI_SI_fLi128ELi64ELNS4_4UMMA5MajorE0ELSO_0ELNSN_7ScaleInE0ELSP_0EEEEEENS4_6LayoutINS5_IJSC_SC_SC_EEENS5_IJNSA_ILi0EEESU_SU_EEEEENS5_IJNS4_10UnderscoreESX_SX_EEEEENS4_28SM100_TMA_2SM_LOAD_MULTICASTENS4_14ComposedLayoutINS4_7SwizzleILi3ELi4ELi3EEENS4_18smem_ptr_flag_bitsILi16EEENSS_INS5_IJNSA_ILi8EEESG_EEENS5_IJSG_SC_EEEEEEEvNS4_8identityENS4_18SM100_TMA_2SM_LOADES1A_vS1B_EENS_8epilogue10collective18CollectiveEpilogueINS1E_23Sm100TmaWarpSpecializedILi3ELi2ELi16ELb1ELb0EEEJNS5_IJSG_SG_SG_EEENS5_IJNSS_ISG_SC_EENSS_INS5_IJNSA_ILi16EEESB_EEENS5_IJSC_NSA_ILi32EEEEEEEEEEESI_SJ_SI_SJ_NS1E_6fusion15FusionCallbacksIS1I_NS1R_17LinearCombinationISI_fSI_fLNS_15FloatRoundStyleE2EEES1J_S1Q_JEEENS4_5SM1004TMEM4LOAD26SM100_TMEM_LOAD_32dp32b16xENS4_13SM90_TMA_LOADENS11_INS12_ILi1ELi4ELi3EEES15_NSS_INS5_IJS16_S1L_EEENS5_IJS1L_SC_EEEEEEENS4_39AutoVectorizingCopyWithAssumedAlignmentILi128EEENS4_14SM90_TMA_STOREES26_S28_S28_EEEvvEEEEvNT_6ParamsE,"",@"SHT_CUDA_INFO"
	.sectionflags	@""
	.align	4


	//----- nvinfo : EIATTR_CUDA_API_VERSION
	.align		4
        /*0000*/ 	.byte	0x04, 0x37
        /*0002*/ 	.short	(.L_31 - .L_30)
.L_30:
        /*0004*/ 	.word	0x00000082


	//----- nvinfo : EIATTR_KPARAM_INFO
	.align		4
.L_31:
        /*0008*/ 	.byte	0x04, 0x17
        /*000a*/ 	.short	(.L_33 - .L_32)
.L_32:
        /*000c*/ 	.word	0x00000000
        /*0010*/ 	.short	0x0000
        /*0012*/ 	.short	0x0000
        /*0014*/ 	.byte	0x00, 0xf0, 0x01, 0x20


	//----- nvinfo : EIATTR_AT_ENTRY_FRAGMENTS
	.align		4
.L_33:
        /*0018*/ 	.byte	0x04, 0x4f
        /*001a*/ 	.short	(.L_35 - .L_34)


	//   ....[0]....
.L_34:
        /*001c*/ 	.word	0x00000007


	//----- nvinfo : EIATTR_RESERVED_SMEM_USED
	.align		4
.L_35:
        /*0020*/ 	.byte	0x01, 0x41
	.zero		2


	//----- nvinfo : EIATTR_SPARSE_MMA_MASK
	.align		4
        /*0024*/ 	.byte	0x03, 0x50
        /*0026*/ 	.short	0x0000


	//----- nvinfo : EIATTR_TCGEN05_2CTA_USED
	.align		4
        /*0028*/ 	.byte	0x01, 0x52
	.zero		2


	//----- nvinfo : EIATTR_MAXREG_COUNT
	.align		4
        /*002c*/ 	.byte	0x03, 0x1b
        /*002e*/ 	.short	0x00ff


	//----- nvinfo : EIATTR_NUM_BARRIERS
	.align		4
        /*0030*/ 	.byte	0x02, 0x4c
        /*0032*/ 	.byte	0x07
	.zero		1


	//----- nvinfo : EIATTR_EXTERNS
	.align		4
        /*0034*/ 	.byte	0x04, 0x0f
        /*0036*/ 	.short	(.L_37 - .L_36)


	//   ....[0]....
	.align		4
.L_36:
        /*0038*/ 	.word	index@(__assertfail)


	//----- nvinfo : EIATTR_MERCURY_ISA_VERSION
	.align		4
.L_37:
        /*003c*/ 	.byte	0x03, 0x5f
        /*003e*/ 	.short	0x0101


	//----- nvinfo : EIATTR_INT_WARP_WIDE_INSTR_OFFSETS
	.align		4
        /*0040*/ 	.byte	0x04, 0x31
        /*0042*/ 	.short	(.L_39 - .L_38)


	//   ....[0]....
.L_38:
        /*0044*/ 	.word	0x00000de0


	//   ....[1]....
        /*0048*/ 	.word	0x00000e90


	//   ....[2]....
        /*004c*/ 	.word	0x00004440


	//   ....[3]....
        /*0050*/ 	.word	0x00004470


	//   ....[4]....
        /*0054*/ 	.word	0x00004490


	//   ....[5]....
        /*0058*/ 	.word	0x00005050


	//   ....[6]....
        /*005c*/ 	.word	0x00005110


	//   ....[7]....
        /*0060*/ 	.word	0x00005180


	//   ....[8]....
        /*0064*/ 	.word	0x000052b0


	//   ....[9]....
        /*0068*/ 	.word	0x000053c0


	//   ....[10]....
        /*006c*/ 	.word	0x00005400


	//----- nvinfo : EIATTR_COOP_GROUP_MASK_REGIDS
	.align		4
.L_39:
        /*0070*/ 	.byte	0x04, 0x29
        /*0072*/ 	.short	(.L_41 - .L_40)


	//   ....[0]....
.L_40:
        /*0074*/ 	.word	0xffffffff


	//   ....[1]....
        /*0078*/ 	.word	0xffffffff


	//   ....[2]....
        /*007c*/ 	.word	0xffffffff


	//   ....[3]....
        /*0080*/ 	.word	0xffffffff


	//   ....[4]....
        /*0084*/ 	.word	0xffffffff


	//   ....[5]....
        /*0088*/ 	.word	0xffffffff


	//   ....[6]....
        /*008c*/ 	.word	0xffffffff


	//   ....[7]....
        /*0090*/ 	.word	0xffffffff


	//   ....[8]....
        /*0094*/ 	.word	0xffffffff


	//   ....[9]....
        /*0098*/ 	.word	0xffffffff


	//   ....[10]....
        /*009c*/ 	.word	0xffffffff


	//   ....[11]....
        /*00a0*/ 	.word	0xffffffff


	//   ....[12]....
        /*00a4*/ 	.word	0xffffffff


	//   ....[13]....
        /*00a8*/ 	.word	0xffffffff


	//----- nvinfo : EIATTR_COOP_GROUP_INSTR_OFFSETS
	.align		4
.L_41:
        /*00ac*/ 	.byte	0x04, 0x28
        /*00ae*/ 	.short	(.L_43 - .L_42)


	//   ....[0]....
.L_42:
        /*00b0*/ 	.word	0x000000b0


	//   ....[1]....
        /*00b4*/ 	.word	0x00000520


	//   ....[2]....
        /*00b8*/ 	.word	0x00000710


	//   ....[3]....
        /*00bc*/ 	.word	0x00000890


	//   ....[4]....
        /*00c0*/ 	.word	0x00000990


	//   ....[5]....
        /*00c4*/ 	.word	0x00000b00


	//   ....[6]....
        /*00c8*/ 	.word	0x00000ca0


	//   ....[7]....
        /*00cc*/ 	.word	0x00000f00


	//   ....[8]....
        /*00d0*/ 	.word	0x000022a0


	//   ....[9]....
        /*00d4*/ 	.word	0x00003220


	//   ....[10]....
        /*00d8*/ 	.word	0x000036f0


	//   ....[11]....
        /*00dc*/ 	.word	0x00003720


	//   ....[12]....
        /*00e0*/ 	.word	0x00004340


	//   ....[13]....
        /*00e4*/ 	.word	0x00004550


	//----- nvinfo : EIATTR_VRC_CTA_INIT_COUNT
	.align		4
.L_43:
        /*00e8*/ 	.byte	0x02, 0x4a
        /*00ea*/ 	.byte	0x80
	.zero		1


	//----- nvinfo : EIATTR_SYSCALL_OFFSETS
	.align		4
        /*00ec*/ 	.byte	0x04, 0x46
        /*00ee*/ 	.short	(.L_45 - .L_44)


	//   ....[0]....
.L_44:
        /*00f0*/ 	.word	0x000060e0


	//   ....[1]....
        /*00f4*/ 	.word	0x000061d0


	//   ....[2]....
        /*00f8*/ 	.word	0x000069f0


	//   ....[3]....
        /*00fc*/ 	.word	0x00007380


	//----- nvinfo : EIATTR_MBARRIER_INSTR_OFFSETS
	.align		4
.L_45:
        /*0100*/ 	.byte	0x04, 0x39
        /*0102*/ 	.short	(.L_47 - .L_46)


	//   ....[0]....
.L_46:
        /*0104*/ 	.word	0x00000660
        /*0108*/ 	.word	0x000000ff
        /*010c*/ 	.word	0x00000000
        /*0110*/ 	.short	0x0100
        /*0112*/ 	.byte	0x04
	.zero		1


	//   ....[1]....
        /*0114*/ 	.word	0x00000670
        /*0118*/ 	.word	0x000000ff
        /*011c*/ 	.word	0x00000028
        /*0120*/ 	.short	0x0100
        /*0122*/ 	.byte	0x04
	.zero		1


	//   ....[2]....
        /*0124*/ 	.word	0x00000680
        /*0128*/ 	.word	0x000000ff
        /*012c*/ 	.word	0x00000008
        /*0130*/ 	.short	0x0100
        /*0132*/ 	.byte	0x04
	.zero		1


	//   ....[3]....
        /*0134*/ 	.word	0x00000690
        /*0138*/ 	.word	0x000000ff
        /*013c*/ 	.word	0x00000030
        /*0140*/ 	.short	0x0100
        /*0142*/ 	.byte	0x04
	.zero		1


	//   ....[4]....
        /*0144*/ 	.word	0x000006a0
        /*0148*/ 	.word	0x000000ff
        /*014c*/ 	.word	0x00000010
        /*0150*/ 	.short	0x0100
        /*0152*/ 	.byte	0x04
	.zero		1


	//   ....[5]....
        /*0154*/ 	.word	0x000006b0
        /*0158*/ 	.word	0x000000ff
        /*015c*/ 	.word	0x00000038
        /*0160*/ 	.short	0x0100
        /*0162*/ 	.byte	0x04
	.zero		1


	//   ....[6]....
        /*0164*/ 	.word	0x000006c0
        /*0168*/ 	.word	0x000000ff
        /*016c*/ 	.word	0x00000018
        /*0170*/ 	.short	0x0100
        /*0172*/ 	.byte	0x04
	.zero		1


	//   ....[7]....
        /*0174*/ 	.word	0x000006d0
        /*0178*/ 	.word	0x000000ff
        /*017c*/ 	.word	0x00000040
        /*0180*/ 	.short	0x0100
        /*0182*/ 	.byte	0x04
	.zero		1


	//   ....[8]....
        /*0184*/ 	.word	0x000006e0
        /*0188*/ 	.word	0x000000ff
        /*018c*/ 	.word	0x00000020
        /*0190*/ 	.short	0x0100
        /*0192*/ 	.byte	0x04
	.zero		1


	//   ....[9]....
        /*0194*/ 	.word	0x000006f0
        /*0198*/ 	.word	0x000000ff
        /*019c*/ 	.word	0x00000048
        /*01a0*/ 	.short	0x0100
        /*01a2*/ 	.byte	0x04
	.zero		1


	//   ....[10]....
        /*01a4*/ 	.word	0x00000820
        /*01a8*/ 	.word	0x000000ff
        /*01ac*/ 	.word	0x00000050
        /*01b0*/ 	.short	0x0100
        /*01b2*/ 	.byte	0x04
	.zero		1


	//   ....[11]....
        /*01b4*/ 	.word	0x00000830
        /*01b8*/ 	.word	0x000000ff
        /*01bc*/ 	.word	0x00000068
        /*01c0*/ 	.short	0x0100
        /*01c2*/ 	.byte	0x04
	.zero		1


	//   ....[12]....
        /*01c4*/ 	.word	0x00000840
        /*01c8*/ 	.word	0x000000ff
        /*01cc*/ 	.word	0x00000058
        /*01d0*/ 	.short	0x0100
        /*01d2*/ 	.byte	0x04
	.zero		1


	//   ....[13]....
        /*01d4*/ 	.word	0x00000850
        /*01d8*/ 	.word	0x000000ff
        /*01dc*/ 	.word	0x00000070
        /*01e0*/ 	.short	0x0100
        /*01e2*/ 	.byte	0x04
	.zero		1


	//   ....[14]....
        /*01e4*/ 	.word	0x00000860
        /*01e8*/ 	.word	0x000000ff
        /*01ec*/ 	.word	0x00000060
        /*01f0*/ 	.short	0x0100
        /*01f2*/ 	.byte	0x04
	.zero		1


	//   ....[15]....
        /*01f4*/ 	.word	0x00000870
        /*01f8*/ 	.word	0x000000ff
        /*01fc*/ 	.word	0x00000078
        /*0200*/ 	.short	0x0100
        /*0202*/ 	.byte	0x04
	.zero		1


	//   ....[16]....
        /*0204*/ 	.word	0x00000960
        /*0208*/ 	.word	0x000000ff
        /*020c*/ 	.word	0x00000080
        /*0210*/ 	.short	0x0100
        /*0212*/ 	.byte	0x06
	.zero		1


	//   ....[17]....
        /*0214*/ 	.word	0x00000970
        /*0218*/ 	.word	0x000000ff
        /*021c*/ 	.word	0x00000088
        /*0220*/ 	.short	0x0100
        /*0222*/ 	.byte	0x06
	.zero		1


	//   ....[18]....
        /*0224*/ 	.word	0x00000ab0
        /*0228*/ 	.word	0x000000ff
        /*022c*/ 	.word	0x00000090
        /*0230*/ 	.short	0x0100
        /*0232*/ 	.byte	0x06
	.zero		1


	//   ....[19]....
        /*0234*/ 	.word	0x00000ac0
        /*0238*/ 	.word	0x000000ff
        /*023c*/ 	.word	0x000000a0
        /*0240*/ 	.short	0x0100
        /*0242*/ 	.byte	0x06
	.zero		1


	//   ....[20]....
        /*0244*/ 	.word	0x00000ad0
        /*0248*/ 	.word	0x000000ff
        /*024c*/ 	.word	0x00000098
        /*0250*/ 	.short	0x0100
        /*0252*/ 	.byte	0x06
	.zero		1


	//   ....[21]....
        /*0254*/ 	.word	0x00000ae0
        /*0258*/ 	.word	0x000000ff
        /*025c*/ 	.word	0x000000a8
        /*0260*/ 	.short	0x0100
        /*0262*/ 	.byte	0x06
	.zero		1


	//   ....[22]....
        /*0264*/ 	.word	0x00000c10
        /*0268*/ 	.word	0x000000ff
        /*026c*/ 	.word	0x000000b0
        /*0270*/ 	.short	0x0100
        /*0272*/ 	.byte	0x04
	.zero		1


	//   ....[23]....
        /*0274*/ 	.word	0x00000c20
        /*0278*/ 	.word	0x000000ff
        /*027c*/ 	.word	0x000000d0
        /*0280*/ 	.short	0x0100
        /*0282*/ 	.byte	0x04
	.zero		1


	//   ....[24]....
        /*0284*/ 	.word	0x00000c30
        /*0288*/ 	.word	0x000000ff
        /*028c*/ 	.word	0x000000b8
        /*0290*/ 	.short	0x0100
        /*0292*/ 	.byte	0x04
	.zero		1


	//   ....[25]....
        /*0294*/ 	.word	0x00000c40
        /*0298*/ 	.word	0x000000ff
        /*029c*/ 	.word	0x000000d8
        /*02a0*/ 	.short	0x0100
        /*02a2*/ 	.byte	0x04
	.zero		1


	//   ....[26]....
        /*02a4*/ 	.word	0x00000c50
        /*02a8*/ 	.word	0x000000ff
        /*02ac*/ 	.word	0x000000c0
        /*02b0*/ 	.short	0x0100
        /*02b2*/ 	.byte	0x04
	.zero		1


	//   ....[27]....
        /*02b4*/ 	.word	0x00000c60
        /*02b8*/ 	.word	0x000000ff
        /*02bc*/ 	.word	0x000000e0
        /*02c0*/ 	.short	0x0100
        /*02c2*/ 	.byte	0x04
	.zero		1


	//   ....[28]....
        /*02c4*/ 	.word	0x00000c70
        /*02c8*/ 	.word	0x000000ff
        /*02cc*/ 	.word	0x000000c8
        /*02d0*/ 	.short	0x0100
        /*02d2*/ 	.byte	0x04
	.zero		1


	//   ....[29]....
        /*02d4*/ 	.word	0x00000c80
        /*02d8*/ 	.word	0x000000ff
        /*02dc*/ 	.word	0x000000e8
        /*02e0*/ 	.short	0x0100
        /*02e2*/ 	.byte	0x04
	.zero		1


	//   ....[30]....
        /*02e4*/ 	.word	0x00000d80
        /*02e8*/ 	.word	0x000000ff
        /*02ec*/ 	.word	0x000000f0
        /*02f0*/ 	.short	0x0100
        /*02f2*/ 	.byte	0x04
	.zero		1


	//   ....[31]....
        /*02f4*/ 	.word	0x00000d90
        /*02f8*/ 	.word	0x000000ff
        /*02fc*/ 	.word	0x00000100
        /*0300*/ 	.short	0x0100
        /*0302*/ 	.byte	0x04
	.zero		1


	//   ....[32]....
        /*0304*/ 	.word	0x00000da0
        /*0308*/ 	.word	0x000000ff
        /*030c*/ 	.word	0x000000f8
        /*0310*/ 	.short	0x0100
        /*0312*/ 	.byte	0x04
	.zero		1


	//   ....[33]....
        /*0314*/ 	.word	0x00000db0
        /*0318*/ 	.word	0x000000ff
        /*031c*/ 	.word	0x00000108
        /*0320*/ 	.short	0x0100
        /*0322*/ 	.byte	0x04
	.zero		1


	//   ....[34]....
        /*0324*/ 	.word	0x00000eb0
        /*0328*/ 	.word	0x000000ff
        /*032c*/ 	.word	0x00000110
        /*0330*/ 	.short	0x0100
        /*0332*/ 	.byte	0x06
	.zero		1


	//   ....[35]....
        /*0334*/ 	.word	0x00001ae0
        /*0338*/ 	.word	0x00000000
        /*033c*/ 	.word	0x00000100
        /*0340*/ 	.short	0x010a
        /*0342*/ 	.byte	0xff
	.zero		1


	//   ....[36]....
        /*0344*/ 	.word	0x00001b10
        /*0348*/ 	.word	0x00000000
        /*034c*/ 	.word	0x000000f0
        /*0350*/ 	.short	0x0101
        /*0352*/ 	.byte	0xff
	.zero		1


	//   ....[37]....
        /*0354*/ 	.word	0x00001bb0
        /*0358*/ 	.word	0x000000ff
        /*035c*/ 	.word	0x00000028
        /*0360*/ 	.short	0x010a
        /*0362*/ 	.byte	0x04
	.zero		1


	//   ....[38]....
        /*0364*/ 	.word	0x00001c80
        /*0368*/ 	.word	0x000000ff
        /*036c*/ 	.word	0x00000028
        /*0370*/ 	.short	0x010a
        /*0372*/ 	.byte	0x21
	.zero		1


	//   ....[39]....
        /*0374*/ 	.word	0x00001e30
        /*0378*/ 	.word	0x000000ff
        /*037c*/ 	.word	0x00000028
        /*0380*/ 	.short	0x010a
        /*0382*/ 	.byte	0x05
	.zero		1


	//   ....[40]....
        /*0384*/ 	.word	0x00001f50
        /*0388*/ 	.word	0x000000ff
        /*038c*/ 	.word	0x00000088
        /*0390*/ 	.short	0x0101
        /*0392*/ 	.byte	0x0d
	.zero		1


	//   ....[41]....
        /*0394*/ 	.word	0x00001f70
        /*0398*/ 	.word	0x000000ff
        /*039c*/ 	.word	0x00000028
        /*03a0*/ 	.short	0x010a
        /*03a2*/ 	.byte	0x04
	.zero		1


	//   ....[42]....
        /*03a4*/ 	.word	0x00001ff0
        /*03a8*/ 	.word	0x000000ff
        /*03ac*/ 	.word	0x00000028
        /*03b0*/ 	.short	0x010a
        /*03b2*/ 	.byte	0x11
	.zero		1


	//   ....[43]....
        /*03b4*/ 	.word	0x00002190
        /*03b8*/ 	.word	0x000000ff
        /*03bc*/ 	.word	0x00000028
        /*03c0*/ 	.short	0x010a
        /*03c2*/ 	.byte	0x05
	.zero		1


	//   ....[44]....
        /*03c4*/ 	.word	0x000022d0
        /*03c8*/ 	.word	0x00000003
        /*03cc*/ 	.word	0x00000090
        /*03d0*/ 	.short	0x010a
        /*03d2*/ 	.byte	0xff
	.zero		1


	//   ....[45]....
        /*03d4*/ 	.word	0x00002420
        /*03d8*/ 	.word	0x00000000
        /*03dc*/ 	.word	0x00000000
        /*03e0*/ 	.short	0x0101
        /*03e2*/ 	.byte	0xff
	.zero		1


	//   ....[46]....
        /*03e4*/ 	.word	0x000029e0
        /*03e8*/ 	.word	0x000000ff
        /*03ec*/ 	.word	0x00000000
        /*03f0*/ 	.short	0x010a
        /*03f2*/ 	.byte	0x04
	.zero		1


	//   ....[47]....
        /*03f4*/ 	.word	0x00002a70
        /*03f8*/ 	.word	0x000000ff
        /*03fc*/ 	.word	0x00000000
        /*0400*/ 	.short	0x010a
        /*0402*/ 	.byte	0x05
	.zero		1


	//   ....[48]....
        /*0404*/ 	.word	0x00002b00
        /*0408*/ 	.word	0x000000ff
        /*040c*/ 	.word	0x00000000
        /*0410*/ 	.short	0x010a
        /*0412*/ 	.byte	0x05
	.zero		1


	//   ....[49]....
        /*0414*/ 	.word	0x00002b90
        /*0418*/ 	.word	0x000000ff
        /*041c*/ 	.word	0x00000000
        /*0420*/ 	.short	0x010a
        /*0422*/ 	.byte	0x05
	.zero		1


	//   ....[50]....
        /*0424*/ 	.word	0x00002c30
        /*0428*/ 	.word	0x00000000
        /*042c*/ 	.word	0x00000000
        /*0430*/ 	.short	0x010a
        /*0432*/ 	.byte	0xff
	.zero		1


	//   ....[51]....
        /*0434*/ 	.word	0x00002d70
        /*0438*/ 	.word	0x00000000
        /*043c*/ 	.word	0x000000f0
        /*0440*/ 	.short	0x010a
        /*0442*/ 	.byte	0xff
	.zero		1


	//   ....[52]....
        /*0444*/ 	.word	0x00002de0
        /*0448*/ 	.word	0x00000000
        /*044c*/ 	.word	0x00000000
        /*0450*/ 	.short	0x0101
        /*0452*/ 	.byte	0xff
	.zero		1


	//   ....[53]....
        /*0454*/ 	.word	0x00002e00
        /*0458*/ 	.word	0x000000ff
        /*045c*/ 	.word	0x000000a0
        /*0460*/ 	.short	0x010a
        /*0462*/ 	.byte	0x04
	.zero		1


	//   ....[54]....
        /*0464*/ 	.word	0x00002f20
        /*0468*/ 	.word	0x00000000
        /*046c*/ 	.word	0x00000090
        /*0470*/ 	.short	0x010a
        /*0472*/ 	.byte	0xff
	.zero		1


	//   ....[55]....
        /*0474*/ 	.word	0x00003020
        /*0478*/ 	.word	0x00000000
        /*047c*/ 	.word	0x00000000
        /*0480*/ 	.short	0x0101
        /*0482*/ 	.byte	0xff
	.zero		1


	//   ....[56]....
        /*0484*/ 	.word	0x000030b0
        /*0488*/ 	.word	0x000000ff
        /*048c*/ 	.word	0x000000a0
        /*0490*/ 	.short	0x0106
        /*0492*/ 	.byte	0x04
	.zero		1


	//   ....[57]....
        /*0494*/ 	.word	0x000030d0
        /*0498*/ 	.word	0x000000ff
        /*049c*/ 	.word	0x000000a0
        /*04a0*/ 	.short	0x010a
        /*04a2*/ 	.byte	0x04
	.zero		1


	//   ....[58]....
        /*04a4*/ 	.word	0x00003160
        /*04a8*/ 	.word	0x000000ff
        /*04ac*/ 	.word	0x000000a0
        /*04b0*/ 	.short	0x0106
        /*04b2*/ 	.byte	0x07
	.zero		1


	//   ....[59]....
        /*04b4*/ 	.word	0x000031a0
        /*04b8*/ 	.word	0x00000000
        /*04bc*/ 	.word	0x000000a0
        /*04c0*/ 	.short	0x010a
        /*04c2*/ 	.byte	0xff
	.zero		1


	//   ....[60]....
        /*04c4*/ 	.word	0x000033f0
        /*04c8*/ 	.word	0x000000ff
        /*04cc*/ 	.word	0x00000008
        /*04d0*/ 	.short	0x010a
        /*04d2*/ 	.byte	0x05
	.zero		1


	//   ....[61]....
        /*04d4*/ 	.word	0x00003410
        /*04d8*/ 	.word	0x000000ff
        /*04dc*/ 	.word	0x00000008
        /*04e0*/ 	.short	0x010a
        /*04e2*/ 	.byte	0x05
	.zero		1


	//   ....[62]....
        /*04e4*/ 	.word	0x000035a0
        /*04e8*/ 	.word	0x000000ff
        /*04ec*/ 	.word	0x00000008
        /*04f0*/ 	.short	0x010a
        /*04f2*/ 	.byte	0x05
	.zero		1


	//   ....[63]....
        /*04f4*/ 	.word	0x000035c0
        /*04f8*/ 	.word	0x000000ff
        /*04fc*/ 	.word	0x00000008
        /*0500*/ 	.short	0x010a
        /*0502*/ 	.byte	0x05
	.zero		1


	//   ....[64]....
        /*0504*/ 	.word	0x00003680
        /*0508*/ 	.word	0x000000ff
        /*050c*/ 	.word	0x00000000
        /*0510*/ 	.short	0x0101
        /*0512*/ 	.byte	0x04
	.zero		1


	//   ....[65]....
        /*0514*/ 	.word	0x000039c0
        /*0518*/ 	.word	0x00000000
        /*051c*/ 	.word	0x00000090
        /*0520*/ 	.short	0x010a
        /*0522*/ 	.byte	0xff
	.zero		1


	//   ....[66]....
        /*0524*/ 	.word	0x00003a80
        /*0528*/ 	.word	0x00000000
        /*052c*/ 	.word	0x00000000
        /*0530*/ 	.short	0x0101
        /*0532*/ 	.byte	0xff
	.zero		1


	//   ....[67]....
        /*0534*/ 	.word	0x00003b40
        /*0538*/ 	.word	0x000000ff
        /*053c*/ 	.word	0x00000000
        /*0540*/ 	.short	0x010a
        /*0542*/ 	.byte	0x04
	.zero		1


	//   ....[68]....
        /*0544*/ 	.word	0x00003b50
        /*0548*/ 	.word	0x000000ff
        /*054c*/ 	.word	0x000000d0
        /*0550*/ 	.short	0x010a
        /*0552*/ 	.byte	0x1f
	.zero		1


	//   ....[69]....
        /*0554*/ 	.word	0x00003c00
        /*0558*/ 	.word	0x000000ff
        /*055c*/ 	.word	0x00000000
        /*0560*/ 	.short	0x010a
        /*0562*/ 	.byte	0x05
	.zero		1


	//   ....[70]....
        /*0564*/ 	.word	0x00003d30
        /*0568*/ 	.word	0x000000ff
        /*056c*/ 	.word	0x00000000
        /*0570*/ 	.short	0x010a
        /*0572*/ 	.byte	0x04
	.zero		1


	//   ....[71]....
        /*0574*/ 	.word	0x00004030
        /*0578*/ 	.word	0x000000ff
        /*057c*/ 	.word	0x00000000
        /*0580*/ 	.short	0x010a
        /*0582*/ 	.byte	0x04
	.zero		1


	//   ....[72]....
        /*0584*/ 	.word	0x000040c0
        /*0588*/ 	.word	0x000000ff
        /*058c*/ 	.word	0x00000000
        /*0590*/ 	.short	0x010a
        /*0592*/ 	.byte	0x05
	.zero		1


	//   ....[73]....
        /*0594*/ 	.word	0x00004150
        /*0598*/ 	.word	0x000000ff
        /*059c*/ 	.word	0x00000000
        /*05a0*/ 	.short	0x010a
        /*05a2*/ 	.byte	0x05
	.zero		1


	//   ....[74]....
        /*05a4*/ 	.word	0x000041f0
        /*05a8*/ 	.word	0x00000000
        /*05ac*/ 	.word	0x00000000
        /*05b0*/ 	.short	0x010a
        /*05b2*/ 	.byte	0xff
	.zero		1


	//   ....[75]....
        /*05b4*/ 	.word	0x00004230
        /*05b8*/ 	.word	0x00000000
        /*05bc*/ 	.word	0x00000000
        /*05c0*/ 	.short	0x010a
        /*05c2*/ 	.byte	0xff
	.zero		1


	//   ....[76]....
        /*05c4*/ 	.word	0x000042a0
        /*05c8*/ 	.word	0x000000ff
        /*05cc*/ 	.word	0x00000000
        /*05d0*/ 	.short	0x0101
        /*05d2*/ 	.byte	0x04
	.zero		1


	//   ....[77]....
        /*05d4*/ 	.word	0x000042e0
        /*05d8*/ 	.word	0x000000ff
        /*05dc*/ 	.word	0x00000110
        /*05e0*/ 	.short	0x010a
        /*05e2*/ 	.byte	0x1a
	.zero		1


	//   ....[78]....
        /*05e4*/ 	.word	0x00004330
        /*05e8*/ 	.word	0x000000ff
        /*05ec*/ 	.word	0x00000000
        /*05f0*/ 	.short	0x0101
        /*05f2*/ 	.byte	0x04
	.zero		1


	//   ....[79]....
        /*05f4*/ 	.word	0x000047a0
        /*05f8*/ 	.word	0x0000000c
        /*05fc*/ 	.word	0x00000090
        /*0600*/ 	.short	0x010a
        /*0602*/ 	.byte	0xff
	.zero		1


	//   ....[80]....
        /*0604*/ 	.word	0x00004910
        /*0608*/ 	.word	0x00000000
        /*060c*/ 	.word	0x00000000
        /*0610*/ 	.short	0x0101
        /*0612*/ 	.byte	0xff
	.zero		1


	//   ....[81]....
        /*0614*/ 	.word	0x00004d90
        /*0618*/ 	.word	0x000000ff
        /*061c*/ 	.word	0x00000088
        /*0620*/ 	.short	0x010a
        /*0622*/ 	.byte	0x1d
	.zero		1


	//   ....[82]....
        /*0624*/ 	.word	0x00004f50
        /*0628*/ 	.word	0x000000ff
        /*062c*/ 	.word	0x00000068
        /*0630*/ 	.short	0x010a
        /*0632*/ 	.byte	0x04
	.zero		1


	//   ....[83]....
        /*0634*/ 	.word	0x000051a0
        /*0638*/ 	.word	0x000000ff
        /*063c*/ 	.word	0x00000050
        /*0640*/ 	.short	0x010b
        /*0642*/ 	.byte	0x04
	.zero		1


	//   ....[84]....
        /*0644*/ 	.word	0x000051b0
        /*0648*/ 	.word	0x000000ff
        /*064c*/ 	.word	0x00000000
        /*0650*/ 	.short	0x0101
        /*0652*/ 	.byte	0x10
	.zero		1


	//   ....[85]....
        /*0654*/ 	.word	0x000051c0
        /*0658*/ 	.word	0x000000ff
        /*065c*/ 	.word	0x00000068
        /*0660*/ 	.short	0x010a
        /*0662*/ 	.byte	0x05
	.zero		1


	//   ....[86]....
        /*0664*/ 	.word	0x00005420
        /*0668*/ 	.word	0x000000ff
        /*066c*/ 	.word	0x00000050
        /*0670*/ 	.short	0x010b
        /*0672*/ 	.byte	0x05
	.zero		1


	//   ....[87]....
        /*0674*/ 	.word	0x00005430
        /*0678*/ 	.word	0x000000ff
        /*067c*/ 	.word	0x00000000
        /*0680*/ 	.short	0x0101
        /*0682*/ 	.byte	0x04
	.zero		1


	//   ....[88]....
        /*0684*/ 	.word	0x000054f0
        /*0688*/ 	.word	0x000000ff
        /*068c*/ 	.word	0x00000000
        /*0690*/ 	.short	0x010a
        /*0692*/ 	.byte	0x04
	.zero		1


	//   ....[89]....
        /*0694*/ 	.word	0x00005580
        /*0698*/ 	.word	0x000000ff
        /*069c*/ 	.word	0x00000000
        /*06a0*/ 	.short	0x010a
        /*06a2*/ 	.byte	0x05
	.zero		1


	//   ....[90]....
        /*06a4*/ 	.word	0x00005620
        /*06a8*/ 	.word	0x00000000
        /*06ac*/ 	.word	0x00000000
        /*06b0*/ 	.short	0x010a
        /*06b2*/ 	.byte	0xff
	.zero		1


	//   ....[91]....
        /*06b4*/ 	.word	0x00005970
        /*06b8*/ 	.word	0x00000003
        /*06bc*/ 	.word	0x00000090
        /*06c0*/ 	.short	0x010a
        /*06c2*/ 	.byte	0xff
	.zero		1


	//   ....[92]....
        /*06c4*/ 	.word	0x00005af0
        /*06c8*/ 	.word	0x00000000
        /*06cc*/ 	.word	0x00000000
        /*06d0*/ 	.short	0x0101
        /*06d2*/ 	.byte	0xff
	.zero		1


	//   ....[93]....
        /*06d4*/ 	.word	0x00006680
        /*06d8*/ 	.word	0x00000000
        /*06dc*/ 	.word	0x00000050
        /*06e0*/ 	.short	0x010a
        /*06e2*/ 	.byte	0xff
	.zero		1


	//   ....[94]....
        /*06e4*/ 	.word	0x000066b0
        /*06e8*/ 	.word	0x00000035
        /*06ec*/ 	.word	0x000000b0
        /*06f0*/ 	.short	0x010a
        /*06f2*/ 	.byte	0xff
	.zero		1


	//   ....[95]....
        /*06f4*/ 	.word	0x000067c0
        /*06f8*/ 	.word	0x00000000
        /*06fc*/ 	.word	0x00000050
        /*0700*/ 	.short	0x010a
        /*0702*/ 	.byte	0xff
	.zero		1


	//   ....[96]....
        /*0704*/ 	.word	0x000068d0
        /*0708*/ 	.word	0x00000035
        /*070c*/ 	.word	0x000000b0
        /*0710*/ 	.short	0x010a
        /*0712*/ 	.byte	0xff
	.zero		1


	//   ....[97]....
        /*0714*/ 	.word	0x000070f0
        /*0718*/ 	.word	0x00000000
        /*071c*/ 	.word	0x00000000
        /*0720*/ 	.short	0x0101
        /*0722*/ 	.byte	0xff
	.zero		1


	//   ....[98]....
        /*0724*/ 	.word	0x00007100
        /*0728*/ 	.word	0x00000003
        /*072c*/ 	.word	0x00000050
        /*0730*/ 	.short	0x010a
        /*0732*/ 	.byte	0xff
	.zero		1


	//   ....[99]....
        /*0734*/ 	.word	0x000071c0
        /*0738*/ 	.word	0x00000003
        /*073c*/ 	.word	0x00000050
        /*0740*/ 	.short	0x010a
        /*0742*/ 	.byte	0xff
	.zero		1


	//   ....[100]....
        /*0744*/ 	.word	0x00007520
        /*0748*/ 	.word	0x00000035
        /*074c*/ 	.word	0x00000000
        /*0750*/ 	.short	0x0101
        /*0752*/ 	.byte	0xff
	.zero		1


	//   ....[101]....
        /*0754*/ 	.word	0x00007af0
        /*0758*/ 	.word	0x00000000
        /*075c*/ 	.word	0x00000000
        /*0760*/ 	.short	0x0101
        /*0762*/ 	.byte	0xff
	.zero		1


	//   ....[102]....
        /*0764*/ 	.word	0x00007db0
        /*0768*/ 	.word	0x000000ff
        /*076c*/ 	.word	0x00000000
        /*0770*/ 	.short	0x0101
        /*0772*/ 	.byte	0x04
	.zero		1


	//   ....[103]....
        /*0774*/ 	.word	0x00007dd0
        /*0778*/ 	.word	0x00000000
        /*077c*/ 	.word	0x00000100
        /*0780*/ 	.short	0x010a
        /*0782*/ 	.byte	0xff
	.zero		1


	//   ....[104]....
        /*0784*/ 	.word	0x00007e30
        /*0788*/ 	.word	0x00000000
        /*078c*/ 	.word	0x00000028
        /*0790*/ 	.short	0x010a
        /*0792*/ 	.byte	0xff
	.zero		1


	//   ....[105]....
        /*0794*/ 	.word	0x00007e90
        /*0798*/ 	.word	0x00000000
        /*079c*/ 	.word	0x00000028
        /*07a0*/ 	.short	0x010a
        /*07a2*/ 	.byte	0xff
	.zero		1


	//   ....[106]....
        /*07a4*/ 	.word	0x00007ee0
        /*07a8*/ 	.word	0x00000003
        /*07ac*/ 	.word	0x00000090
        /*07b0*/ 	.short	0x010a
        /*07b2*/ 	.byte	0xff
	.zero		1


	//   ....[107]....
        /*07b4*/ 	.word	0x00007f40
        /*07b8*/ 	.word	0x00000000
        /*07bc*/ 	.word	0x00000000
        /*07c0*/ 	.short	0x010a
        /*07c2*/ 	.byte	0xff
	.zero		1


	//   ....[108]....
        /*07c4*/ 	.word	0x00007fa0
        /*07c8*/ 	.word	0x00000000
        /*07cc*/ 	.word	0x00000000
        /*07d0*/ 	.short	0x010a
        /*07d2*/ 	.byte	0xff
	.zero		1


	//   ....[109]....
        /*07d4*/ 	.word	0x00008000
        /*07d8*/ 	.word	0x00000000
        /*07dc*/ 	.word	0x00000000
        /*07e0*/ 	.short	0x010a
        /*07e2*/ 	.byte	0xff
	.zero		1


	//   ....[110]....
        /*07e4*/ 	.word	0x00008060
        /*07e8*/ 	.word	0x00000000
        /*07ec*/ 	.word	0x00000000
        /*07f0*/ 	.short	0x010a
        /*07f2*/ 	.byte	0xff
	.zero		1


	//   ....[111]....
        /*07f4*/ 	.word	0x000080b0
        /*07f8*/ 	.word	0x00000000
        /*07fc*/ 	.word	0x000000f0
        /*0800*/ 	.short	0x010a
        /*0802*/ 	.byte	0xff
	.zero		1


	//   ....[112]....
        /*0804*/ 	.word	0x00008110
        /*0808*/ 	.word	0x00000000
        /*080c*/ 	.word	0x000000a0
        /*0810*/ 	.short	0x010a
        /*0812*/ 	.byte	0xff
	.zero		1


	//   ....[113]....
        /*0814*/ 	.word	0x00008160
        /*0818*/ 	.word	0x00000000
        /*081c*/ 	.word	0x00000090
        /*0820*/ 	.short	0x010a
        /*0822*/ 	.byte	0xff
	.zero		1


	//   ....[114]....
        /*0824*/ 	.word	0x000081c0
        /*0828*/ 	.word	0x00000000
        /*082c*/ 	.word	0x000000a0
        /*0830*/ 	.short	0x010a
        /*0832*/ 	.byte	0xff
	.zero		1


	//   ....[115]....
        /*0834*/ 	.word	0x00008220
        /*0838*/ 	.word	0x00000005
        /*083c*/ 	.word	0x00000008
        /*0840*/ 	.short	0x010a
        /*0842*/ 	.byte	0xff
	.zero		1


	//   ....[116]....
        /*0844*/ 	.word	0x00008300
        /*0848*/ 	.word	0x00000003
        /*084c*/ 	.word	0x00000008
        /*0850*/ 	.short	0x010a
        /*0852*/ 	.byte	0xff
	.zero		1


	//   ....[117]....
        /*0854*/ 	.word	0x00008350
        /*0858*/ 	.word	0x00000000
        /*085c*/ 	.word	0x00000090
        /*0860*/ 	.short	0x010a
        /*0862*/ 	.byte	0xff
	.zero		1


	//   ....[118]....
        /*0864*/ 	.word	0x000083b0
        /*0868*/ 	.word	0x00000000
        /*086c*/ 	.word	0x000000d0
        /*0870*/ 	.short	0x010a
        /*0872*/ 	.byte	0xff
	.zero		1


	//   ....[119]....
        /*0874*/ 	.word	0x00008410
        /*0878*/ 	.word	0x00000000
        /*087c*/ 	.word	0x00000000
        /*0880*/ 	.short	0x010a
        /*0882*/ 	.byte	0xff
	.zero		1


	//   ....[120]....
        /*0884*/ 	.word	0x00008470
        /*0888*/ 	.word	0x00000000
        /*088c*/ 	.word	0x00000000
        /*0890*/ 	.short	0x010a
        /*0892*/ 	.byte	0xff
	.zero		1


	//   ....[121]....
        /*0894*/ 	.word	0x000084d0
        /*0898*/ 	.word	0x00000000
        /*089c*/ 	.word	0x00000000
        /*08a0*/ 	.short	0x010a
        /*08a2*/ 	.byte	0xff
	.zero		1


	//   ....[122]....
        /*08a4*/ 	.word	0x00008530
        /*08a8*/ 	.word	0x00000000
        /*08ac*/ 	.word	0x00000000
        /*08b0*/ 	.short	0x010a
        /*08b2*/ 	.byte	0xff
	.zero		1


	//   ....[123]....
        /*08b4*/ 	.word	0x00008590
        /*08b8*/ 	.word	0x00000000
        /*08bc*/ 	.word	0x00000110
        /*08c0*/ 	.short	0x010a
        /*08c2*/ 	.byte	0xff
	.zero		1


	//   ....[124]....
        /*08c4*/ 	.word	0x000085e0
        /*08c8*/ 	.word	0x0000000c
        /*08cc*/ 	.word	0x00000090
        /*08d0*/ 	.short	0x010a
        /*08d2*/ 	.byte	0xff
	.zero		1


	//   ....[125]....
        /*08d4*/ 	.word	0x00008640
        /*08d8*/ 	.word	0x00000000
        /*08dc*/ 	.word	0x00000088
        /*08e0*/ 	.short	0x010a
        /*08e2*/ 	.byte	0xff
	.zero		1


	//   ....[126]....
        /*08e4*/ 	.word	0x000086a0
        /*08e8*/ 	.word	0x00000000
        /*08ec*/ 	.word	0x00000068
        /*08f0*/ 	.short	0x010a
        /*08f2*/ 	.byte	0xff
	.zero		1


	//   ....[127]....
        /*08f4*/ 	.word	0x00008700
        /*08f8*/ 	.word	0x00000000
        /*08fc*/ 	.word	0x00000068
        /*0900*/ 	.short	0x010a
        /*0902*/ 	.byte	0xff
	.zero		1


	//   ....[128]....
        /*0904*/ 	.word	0x00008760
        /*0908*/ 	.word	0x00000000
        /*090c*/ 	.word	0x00000000
        /*0910*/ 	.short	0x010a
        /*0912*/ 	.byte	0xff
	.zero		1


	//   ....[129]....
        /*0914*/ 	.word	0x000087c0
        /*0918*/ 	.word	0x00000000
        /*091c*/ 	.word	0x00000000
        /*0920*/ 	.short	0x010a
        /*0922*/ 	.byte	0xff
	.zero		1


	//   ....[130]....
        /*0924*/ 	.word	0x00008810
        /*0928*/ 	.word	0x00000003
        /*092c*/ 	.word	0x00000090
        /*0930*/ 	.short	0x010a
        /*0932*/ 	.byte	0xff
	.zero		1


	//   ....[131]....
        /*0934*/ 	.word	0x00008860
        /*0938*/ 	.word	0x00000000
        /*093c*/ 	.word	0x00000050
        /*0940*/ 	.short	0x010a
        /*0942*/ 	.byte	0xff
	.zero		1


	//   ....[132]....
        /*0944*/ 	.word	0x000088b0
        /*0948*/ 	.word	0x00000035
        /*094c*/ 	.word	0x000000b0
        /*0950*/ 	.short	0x010a
        /*0952*/ 	.byte	0xff
	.zero		1


	//   ....[133]....
        /*0954*/ 	.word	0x00008900
        /*0958*/ 	.word	0x00000003
        /*095c*/ 	.word	0x00000050
        /*0960*/ 	.short	0x010a
        /*0962*/ 	.byte	0xff
	.zero		1


	//----- nvinfo : EIATTR_NUM_MBARRIERS
	.align		4
.L_47:
        /*0964*/ 	.byte	0x03, 0x38
        /*0966*/ 	.short	0x0023


	//----- nvinfo : EIATTR_EXIT_INSTR_OFFSETS
	.align		4
        /*0968*/ 	.byte	0x04, 0x1c
        /*096a*/ 	.short	(.L_49 - .L_48)


	//   ....[0]....
.L_48:
        /*096c*/ 	.word	0x00002c60


	//   ....[1]....
        /*0970*/ 	.word	0x00003170


	//   ....[2]....
        /*0974*/ 	.word	0x000031d0


	//   ....[3]....
        /*0978*/ 	.word	0x00004560


	//   ....[4]....
        /*097c*/ 	.word	0x00005650


	//   ....[5]....
        /*0980*/ 	.word	0x00005690


	//   ....[6]....
        /*0984*/ 	.word	0x00007c90


	//   ....[7]....
        /*0988*/ 	.word	0x00007d10


	//   ....[8]....
        /*098c*/ 	.word	0x00007d40


	//   ....[9]....
        /*0990*/ 	.word	0x00007dc0


	//----- nvinfo : EIATTR_MAX_THREADS
	.align		4
.L_49:
        /*0994*/ 	.byte	0x04, 0x05
        /*0996*/ 	.short	(.L_51 - .L_50)
.L_50:
        /*0998*/ 	.word	0x00000100
        /*099c*/ 	.word	0x00000001
        /*09a0*/ 	.word	0x00000001


	//----- nvinfo : EIATTR_CRS_STACK_SIZE
	.align		4
.L_51:
        /*09a4*/ 	.byte	0x04, 0x1e
        /*09a6*/ 	.short	(.L_53 - .L_52)
.L_52:
        /*09a8*/ 	.word	0x00000000


	//----- nvinfo : EIATTR_CBANK_PARAM_SIZE
	.align		4
.L_53:
        /*09ac*/ 	.byte	0x03, 0x19
        /*09ae*/ 	.short	0x0800


	//----- nvinfo : EIATTR_PARAM_CBANK
	.align		4
        /*09b0*/ 	.byte	0x04, 0x0a
        /*09b2*/ 	.short	(.L_55 - .L_54)
	.align		4
.L_54:
        /*09b4*/ 	.word	index@(.nv.constant0._ZN7cutlass13device_kernelINS_4gemm6kernel13GemmUniversalIN4cute5tupleIJiiiiEEENS1_10collective13CollectiveMmaINS1_35MainloopSm100TmaUmmaWarpSpecializedILi5ELi2ELi4ENS5_IJNS4_1CILi2EEESB_NSA_ILi1EEEEEEEENS5_IJNSA_ILi128EEENSA_ILi64EEESG_EEENS_10bfloat16_tENS5_IJlSC_lEEESI_SJ_NS4_8TiledMMAINS4_8MMA_AtomIJNS4_26SM100_MMA_F16BF16_2x1SM_SSISI_SI_fLi128ELi64ELNS4_4UMMA5MajorE0ELSO_0ELNSN_7ScaleInE0ELSP_0EEEEEENS4_6LayoutINS5_IJSC_SC_SC_EEENS5_IJNSA_ILi0EEESU_SU_EEEEENS5_IJNS4_10UnderscoreESX_SX_EEEEENS4_28SM100_TMA_2SM_LOAD_MULTICASTENS4_14ComposedLayoutINS4_7SwizzleILi3ELi4ELi3EEENS4_18smem_ptr_flag_bitsILi16EEENSS_INS5_IJNSA_ILi8EEESG_EEENS5_IJSG_SC_EEEEEEEvNS4_8identityENS4_18SM100_TMA_2SM_LOADES1A_vS1B_EENS_8epilogue10collective18CollectiveEpilogueINS1E_23Sm100TmaWarpSpecializedILi3ELi2ELi16ELb1ELb0EEEJNS5_IJSG_SG_SG_EEENS5_IJNSS_ISG_SC_EENSS_INS5_IJNSA_ILi16EEESB_EEENS5_IJSC_NSA_ILi32EEEEEEEEEEESI_SJ_SI_SJ_NS1E_6fusion15FusionCallbacksIS1I_NS1R_17LinearCombinationISI_fSI_fLNS_15FloatRoundStyleE2EEES1J_S1Q_JEEENS4_5SM1004TMEM4LOAD26SM100_TMEM_LOAD_32dp32b16xENS4_13SM90_TMA_LOADENS11_INS12_ILi1ELi4ELi3EEES15_NSS_INS5_IJS16_S1L_EEENS5_IJS1L_SC_EEEEEEENS4_39AutoVectorizingCopyWithAssumedAlignmentILi128EEENS4_14SM90_TMA_STOREES26_S28_S28_EEEvvEEEEvNT_6ParamsE)
        /*09b8*/ 	.short	0x0380
        /*09ba*/ 	.short	0x0800


	//----- nvinfo : EIATTR_SW_WAR
	.align		4
.L_55:
        /*09bc*/ 	.byte	0x04, 0x36
        /*09be*/ 	.short	(.L_57 - .L_56)
.L_56:
        /*09c0*/ 	.word	0x00000008
.L_57:


//--------------------- .nv.callgraph             --------------------------
	.section	.nv.callgraph,"",@"SHT_CUDA_CALLGRAPH"
	.align	4
	.sectionentsize	8
	.align		4
        /*0000*/ 	.word	0x00000000
	.align		4
        /*0004*/ 	.word	0xffffffff
	.align		4
        /*0008*/ 	.word	index@(_ZN7cutlass13device_kernelINS_4gemm6kernel13GemmUniversalIN4cute5tupleIJiiiiEEENS1_10collective13CollectiveMmaINS1_35MainloopSm100TmaUmmaWarpSpecializedILi5ELi2ELi4ENS5_IJNS4_1CILi2EEESB_NSA_ILi1EEEEEEEENS5_IJNSA_ILi128EEENSA_ILi64EEESG_EEENS_10bfloat16_tENS5_IJlSC_lEEESI_SJ_NS4_8TiledMMAINS4_8MMA_AtomIJNS4_26SM100_MMA_F16BF16_2x1SM_SSISI_SI_fLi128ELi64ELNS4_4UMMA5MajorE0ELSO_0ELNSN_7ScaleInE0ELSP_0EEEEEENS4_6LayoutINS5_IJSC_SC_SC_EEENS5_IJNSA_ILi0EEESU_SU_EEEEENS5_IJNS4_10UnderscoreESX_SX_EEEEENS4_28SM100_TMA_2SM_LOAD_MULTICASTENS4_14ComposedLayoutINS4_7SwizzleILi3ELi4ELi3EEENS4_18smem_ptr_flag_bitsILi16EEENSS_INS5_IJNSA_ILi8EEESG_EEENS5_IJSG_SC_EEEEEEEvNS4_8identityENS4_18SM100_TMA_2SM_LOADES1A_vS1B_EENS_8epilogue10collective18CollectiveEpilogueINS1E_23Sm100TmaWarpSpecializedILi3ELi2ELi16ELb1ELb0EEEJNS5_IJSG_SG_SG_EEENS5_IJNSS_ISG_SC_EENSS_INS5_IJNSA_ILi16EEESB_EEENS5_IJSC_NSA_ILi32EEEEEEEEEEESI_SJ_SI_SJ_NS1E_6fusion15FusionCallbacksIS1I_NS1R_17LinearCombinationISI_fSI_fLNS_15FloatRoundStyleE2EEES1J_S1Q_JEEENS4_5SM1004TMEM4LOAD26SM100_TMEM_LOAD_32dp32b16xENS4_13SM90_TMA_LOADENS11_INS12_ILi1ELi4ELi3EEES15_NSS_INS5_IJS16_S1L_EEENS5_IJS1L_SC_EEEEEEENS4_39AutoVectorizingCopyWithAssumedAlignmentILi128EEENS4_14SM90_TMA_STOREES26_S28_S28_EEEvvEEEEvNT_6ParamsE)
	.align		4
        /*000c*/ 	.word	index@(__assertfail)
	.align		4
        /*0010*/ 	.word	0x00000000
	.align		4
        /*0014*/ 	.word	0xfffffffe
	.align		4
        /*0018*/ 	.word	0x00000000
	.align		4
        /*001c*/ 	.word	0xfffffffd
	.align		4
        /*0020*/ 	.word	0x00000000
	.align		4
        /*0024*/ 	.word	0xfffffffc


//--------------------- .nv.constant4             --------------------------
	.section	.nv.constant4,"a",@progbits
	.align	8
	.align		8
.nv.constant4:
        /*0000*/ 	.dword	__assertfail
	.align		8
        /*0008*/ 	.dword	__unnamed_1
	.align		8
        /*0010*/ 	.dword	__unnamed_2
	.align		8
        /*0018*/ 	.dword	_ZN39_INTERNAL_ed66e386_4_k_cu_1a4e82ed_89984cuda3std3__45__cpo5beginE
	.align		8
        /*0020*/ 	.dword	_ZN39_INTERNAL_ed66e386_4_k_cu_1a4e82ed_89984cuda3std3__45__cpo3endE
	.align		8
        /*0028*/ 	.dword	_ZN39_INTERNAL_ed66e386_4_k_cu_1a4e82ed_89984cuda3std3__45__cpo6cbeginE
	.align		8
        /*0030*/ 	.dword	_ZN39_INTERNAL_ed66e386_4_k_cu_1a4e82ed_89984cuda3std3__45__cpo4cendE
	.align		8
        /*0038*/ 	.dword	_ZN39_INTERNAL_ed66e386_4_k_cu_1a4e82ed_89984cuda3std3__441_GLOBAL__N__ed66e386_4_k_cu_1a4e82ed_89986ignoreE
	.align		8
        /*0040*/ 	.dword	_ZN39_INTERNAL_ed66e386_4_k_cu_1a4e82ed_89984cuda3std3__419piecewise_constructE
	.align		8
        /*0048*/ 	.dword	_ZN39_INTERNAL_ed66e386_4_k_cu_1a4e82ed_89984cuda3std3__48in_placeE
	.align		8
        /*0050*/ 	.dword	_ZN39_INTERNAL_ed66e386_4_k_cu_1a4e82ed_89984cuda3std6ranges3__45__cpo4swapE
	.align		8
        /*0058*/ 	.dword	_ZN39_INTERNAL_ed66e386_4_k_cu_1a4e82ed_89984cuda3std6ranges3__45__cpo9iter_moveE
	.align		8
        /*0060*/ 	.dword	_ZN39_INTERNAL_ed66e386_4_k_cu_1a4e82ed_89984cute7productE
	.align		8
        /*0068*/ 	.dword	_ZN39_INTERNAL_ed66e386_4_k_cu_1a4e82ed_89984cute1_E
	.align		8
        /*0070*/ 	.dword	$str$25
	.align		8
        /*0078*/ 	.dword	$str$26
	.align		8
        /*0080*/ 	.dword	$str$27
	.align		8
        /*0088*/ 	.dword	$str$28


//--------------------- .text._ZN7cutlass13device_kernelINS_4gemm6kernel13GemmUniversalIN4cute5tupleIJiiiiEEENS1_10collective13CollectiveMmaINS1_35MainloopSm100TmaUmmaWarpSpecializedILi5ELi2ELi4ENS5_IJNS4_1CILi2EEESB_NSA_ILi1EEEEEEEENS5_IJNSA_ILi128EEENSA_ILi64EEESG_EEENS_10bfloat16_tENS5_IJlSC_lEEESI_SJ_NS4_8TiledMMAINS4_8MMA_AtomIJNS4_26SM100_MMA_F16BF16_2x1SM_SSISI_SI_fLi128ELi64ELNS4_4UMMA5MajorE0ELSO_0ELNSN_7ScaleInE0ELSP_0EEEEEENS4_6LayoutINS5_IJSC_SC_SC_EEENS5_IJNSA_ILi0EEESU_SU_EEEEENS5_IJNS4_10UnderscoreESX_SX_EEEEENS4_28SM100_TMA_2SM_LOAD_MULTICASTENS4_14ComposedLayoutINS4_7SwizzleILi3ELi4ELi3EEENS4_18smem_ptr_flag_bitsILi16EEENSS_INS5_IJNSA_ILi8EEESG_EEENS5_IJSG_SC_EEEEEEEvNS4_8identityENS4_18SM100_TMA_2SM_LOADES1A_vS1B_EENS_8epilogue10collective18CollectiveEpilogueINS1E_23Sm100TmaWarpSpecializedILi3ELi2ELi16ELb1ELb0EEEJNS5_IJSG_SG_SG_EEENS5_IJNSS_ISG_SC_EENSS_INS5_IJNSA_ILi16EEESB_EEENS5_IJSC_NSA_ILi32EEEEEEEEEEESI_SJ_SI_SJ_NS1E_6fusion15FusionCallbacksIS1I_NS1R_17LinearCombinationISI_fSI_fLNS_15FloatRoundStyleE2EEES1J_S1Q_JEEENS4_5SM1004TMEM4LOAD26SM100_TMEM_LOAD_32dp32b16xENS4_13SM90_TMA_LOADENS11_INS12_ILi1ELi4ELi3EEES15_NSS_INS5_IJS16_S1L_EEENS5_IJS1L_SC_EEEEEEENS4_39AutoVectorizingCopyWithAssumedAlignmentILi128EEENS4_14SM90_TMA_STOREES26_S28_S28_EEEvvEEEEvNT_6ParamsE --------------------------
	.section	.text._ZN7cutlass13device_kernelINS_4gemm6kernel13GemmUniversalIN4cute5tupleIJiiiiEEENS1_10collective13CollectiveMmaINS1_35MainloopSm100TmaUmmaWarpSpecializedILi5ELi2ELi4ENS5_IJNS4_1CILi2EEESB_NSA_ILi1EEEEEEEENS5_IJNSA_ILi128EEENSA_ILi64EEESG_EEENS_10bfloat16_tENS5_IJlSC_lEEESI_SJ_NS4_8TiledMMAINS4_8MMA_AtomIJNS4_26SM100_MMA_F16BF16_2x1SM_SSISI_SI_fLi128ELi64ELNS4_4UMMA5MajorE0ELSO_0ELNSN_7ScaleInE0ELSP_0EEEEEENS4_6LayoutINS5_IJSC_SC_SC_EEENS5_IJNSA_ILi0EEESU_SU_EEEEENS5_IJNS4_10UnderscoreESX_SX_EEEEENS4_28SM100_TMA_2SM_LOAD_MULTICASTENS4_14ComposedLayoutINS4_7SwizzleILi3ELi4ELi3EEENS4_18smem_ptr_flag_bitsILi16EEENSS_INS5_IJNSA_ILi8EEESG_EEENS5_IJSG_SC_EEEEEEEvNS4_8identityENS4_18SM100_TMA_2SM_LOADES1A_vS1B_EENS_8epilogue10collective18CollectiveEpilogueINS1E_23Sm100TmaWarpSpecializedILi3ELi2ELi16ELb1ELb0EEEJNS5_IJSG_SG_SG_EEENS5_IJNSS_ISG_SC_EENSS_INS5_IJNSA_ILi16EEESB_EEENS5_IJSC_NSA_ILi32EEEEEEEEEEESI_SJ_SI_SJ_NS1E_6fusion15FusionCallbacksIS1I_NS1R_17LinearCombinationISI_fSI_fLNS_15FloatRoundStyleE2EEES1J_S1Q_JEEENS4_5SM1004TMEM4LOAD26SM100_TMEM_LOAD_32dp32b16xENS4_13SM90_TMA_LOADENS11_INS12_ILi1ELi4ELi3EEES15_NSS_INS5_IJS16_S1L_EEENS5_IJS1L_SC_EEEEEEENS4_39AutoVectorizingCopyWithAssumedAlignmentILi128EEENS4_14SM90_TMA_STOREES26_S28_S28_EEEvvEEEEvNT_6ParamsE,"ax",@progbits
	.align	128
.text._ZN7cutlass13device_kernelINS_4gemm6kernel13GemmUniversalIN4cute5tupleIJiiiiEEENS1_10collective13CollectiveMmaINS1_35MainloopSm100TmaUmmaWarpSpecializedILi5ELi2ELi4ENS5_IJNS4_1CILi2EEESB_NSA_ILi1EEEEEEEENS5_IJNSA_ILi128EEENSA_ILi64EEESG_EEENS_10bfloat16_tENS5_IJlSC_lEEESI_SJ_NS4_8TiledMMAINS4_8MMA_AtomIJNS4_26SM100_MMA_F16BF16_2x1SM_SSISI_SI_fLi128ELi64ELNS4_4UMMA5MajorE0ELSO_0ELNSN_7ScaleInE0ELSP_0EEEEEENS4_6LayoutINS5_IJSC_SC_SC_EEENS5_IJNSA_ILi0EEESU_SU_EEEEENS5_IJNS4_10UnderscoreESX_SX_EEEEENS4_28SM100_TMA_2SM_LOAD_MULTICASTENS4_14ComposedLayoutINS4_7SwizzleILi3ELi4ELi3EEENS4_18smem_ptr_flag_bitsILi16EEENSS_INS5_IJNSA_ILi8EEESG_EEENS5_IJSG_SC_EEEEEEEvNS4_8identityENS4_18SM100_TMA_2SM_LOADES1A_vS1B_EENS_8epilogue10collective18CollectiveEpilogueINS1E_23Sm100TmaWarpSpecializedILi3ELi2ELi16ELb1ELb0EEEJNS5_IJSG_SG_SG_EEENS5_IJNSS_ISG_SC_EENSS_INS5_IJNSA_ILi16EEESB_EEENS5_IJSC_NSA_ILi32EEEEEEEEEEESI_SJ_SI_SJ_NS1E_6fusion15FusionCallbacksIS1I_NS1R_17LinearCombinationISI_fSI_fLNS_15FloatRoundStyleE2EEES1J_S1Q_JEEENS4_5SM1004TMEM4LOAD26SM100_TMEM_LOAD_32dp32b16xENS4_13SM90_TMA_LOADENS11_INS12_ILi1ELi4ELi3EEES15_NSS_INS5_IJS16_S1L_EEENS5_IJS1L_SC_EEEEEEENS4_39AutoVectorizingCopyWithAssumedAlignmentILi128EEENS4_14SM90_TMA_STOREES26_S28_S28_EEEvvEEEEvNT_6ParamsE:
        .type           _ZN7cutlass13device_kernelINS_4gemm6kernel13GemmUniversalIN4cute5tupleIJiiiiEEENS1_10collective13CollectiveMmaINS1_35MainloopSm100TmaUmmaWarpSpecializedILi5ELi2ELi4ENS5_IJNS4_1CILi2EEESB_NSA_ILi1EEEEEEEENS5_IJNSA_ILi128EEENSA_ILi64EEESG_EEENS_10bfloat16_tENS5_IJlSC_lEEESI_SJ_NS4_8TiledMMAINS4_8MMA_AtomIJNS4_26SM100_MMA_F16BF16_2x1SM_SSISI_SI_fLi128ELi64ELNS4_4UMMA5MajorE0ELSO_0ELNSN_7ScaleInE0ELSP_0EEEEEENS4_6LayoutINS5_IJSC_SC_SC_EEENS5_IJNSA_ILi0EEESU_SU_EEEEENS5_IJNS4_10UnderscoreESX_SX_EEEEENS4_28SM100_TMA_2SM_LOAD_MULTICASTENS4_14ComposedLayoutINS4_7SwizzleILi3ELi4ELi3EEENS4_18smem_ptr_flag_bitsILi16EEENSS_INS5_IJNSA_ILi8EEESG_EEENS5_IJSG_SC_EEEEEEEvNS4_8identityENS4_18SM100_TMA_2SM_LOADES1A_vS1B_EENS_8epilogue10collective18CollectiveEpilogueINS1E_23Sm100TmaWarpSpecializedILi3ELi2ELi16ELb1ELb0EEEJNS5_IJSG_SG_SG_EEENS5_IJNSS_ISG_SC_EENSS_INS5_IJNSA_ILi16EEESB_EEENS5_IJSC_NSA_ILi32EEEEEEEEEEESI_SJ_SI_SJ_NS1E_6fusion15FusionCallbacksIS1I_NS1R_17LinearCombinationISI_fSI_fLNS_15FloatRoundStyleE2EEES1J_S1Q_JEEENS4_5SM1004TMEM4LOAD26SM100_TMEM_LOAD_32dp32b16xENS4_13SM90_TMA_LOADENS11_INS12_ILi1ELi4ELi3EEES15_NSS_INS5_IJS16_S1L_EEENS5_IJS1L_SC_EEEEEEENS4_39AutoVectorizingCopyWithAssumedAlignmentILi128EEENS4_14SM90_TMA_STOREES26_S28_S28_EEEvvEEEEvNT_6ParamsE,@function
        .size           _ZN7cutlass13device_kernelINS_4gemm6kernel13GemmUniversalIN4cute5tupleIJiiiiEEENS1_10collective13CollectiveMmaINS1_35MainloopSm100TmaUmmaWarpSpecializedILi5ELi2ELi4ENS5_IJNS4_1CILi2EEESB_NSA_ILi1EEEEEEEENS5_IJNSA_ILi128EEENSA_ILi64EEESG_EEENS_10bfloat16_tENS5_IJlSC_lEEESI_SJ_NS4_8TiledMMAINS4_8MMA_AtomIJNS4_26SM100_MMA_F16BF16_2x1SM_SSISI_SI_fLi128ELi64ELNS4_4UMMA5MajorE0ELSO_0ELNSN_7ScaleInE0ELSP_0EEEEEENS4_6LayoutINS5_IJSC_SC_SC_EEENS5_IJNSA_ILi0EEESU_SU_EEEEENS5_IJNS4_10UnderscoreESX_SX_EEEEENS4_28SM100_TMA_2SM_LOAD_MULTICASTENS4_14ComposedLayoutINS4_7SwizzleILi3ELi4ELi3EEENS4_18smem_ptr_flag_bitsILi16EEENSS_INS5_IJNSA_ILi8EEESG_EEENS5_IJSG_SC_EEEEEEEvNS4_8identityENS4_18SM100_TMA_2SM_LOADES1A_vS1B_EENS_8epilogue10collective18CollectiveEpilogueINS1E_23Sm100TmaWarpSpecializedILi3ELi2ELi16ELb1ELb0EEEJNS5_IJSG_SG_SG_EEENS5_IJNSS_ISG_SC_EENSS_INS5_IJNSA_ILi16EEESB_EEENS5_IJSC_NSA_ILi32EEEEEEEEEEESI_SJ_SI_SJ_NS1E_6fusion15FusionCallbacksIS1I_NS1R_17LinearCombinationISI_fSI_fLNS_15FloatRoundStyleE2EEES1J_S1Q_JEEENS4_5SM1004TMEM4LOAD26SM100_TMEM_LOAD_32dp32b16xENS4_13SM90_TMA_LOADENS11_INS12_ILi1ELi4ELi3EEES15_NSS_INS5_IJS16_S1L_EEENS5_IJS1L_SC_EEEEEEENS4_39AutoVectorizingCopyWithAssumedAlignmentILi128EEENS4_14SM90_TMA_STOREES26_S28_S28_EEEvvEEEEvNT_6ParamsE,(.L_x_178 - _ZN7cutlass13device_kernelINS_4gemm6kernel13GemmUniversalIN4cute5tupleIJiiiiEEENS1_10collective13CollectiveMmaINS1_35MainloopSm100TmaUmmaWarpSpecializedILi5ELi2ELi4ENS5_IJNS4_1CILi2EEESB_NSA_ILi1EEEEEEEENS5_IJNSA_ILi128EEENSA_ILi64EEESG_EEENS_10bfloat16_tENS5_IJlSC_lEEESI_SJ_NS4_8TiledMMAINS4_8MMA_AtomIJNS4_26SM100_MMA_F16BF16_2x1SM_SSISI_SI_fLi128ELi64ELNS4_4UMMA5MajorE0ELSO_0ELNSN_7ScaleInE0ELSP_0EEEEEENS4_6LayoutINS5_IJSC_SC_SC_EEENS5_IJNSA_ILi0EEESU_SU_EEEEENS5_IJNS4_10UnderscoreESX_SX_EEEEENS4_28SM100_TMA_2SM_LOAD_MULTICASTENS4_14ComposedLayoutINS4_7SwizzleILi3ELi4ELi3EEENS4_18smem_ptr_flag_bitsILi16EEENSS_INS5_IJNSA_ILi8EEESG_EEENS5_IJSG_SC_EEEEEEEvNS4_8identityENS4_18SM100_TMA_2SM_LOADES1A_vS1B_EENS_8epilogue10collective18CollectiveEpilogueINS1E_23Sm100TmaWarpSpecializedILi3ELi2ELi16ELb1ELb0EEEJNS5_IJSG_SG_SG_EEENS5_IJNSS_ISG_SC_EENSS_INS5_IJNSA_ILi16EEESB_EEENS5_IJSC_NSA_ILi32EEEEEEEEEEESI_SJ_SI_SJ_NS1E_6fusion15FusionCallbacksIS1I_NS1R_17LinearCombinationISI_fSI_fLNS_15FloatRoundStyleE2EEES1J_S1Q_JEEENS4_5SM1004TMEM4LOAD26SM100_TMEM_LOAD_32dp32b16xENS4_13SM90_TMA_LOADENS11_INS12_ILi1ELi4ELi3EEES15_NSS_INS5_IJS16_S1L_EEENS5_IJS1L_SC_EEEEEEENS4_39AutoVectorizingCopyWithAssumedAlignmentILi128EEENS4_14SM90_TMA_STOREES26_S28_S28_EEEvvEEEEvNT_6ParamsE)
        .other          _ZN7cutlass13device_kernelINS_4gemm6kernel13GemmUniversalIN4cute5tupleIJiiiiEEENS1_10collective13CollectiveMmaINS1_35MainloopSm100TmaUmmaWarpSpecializedILi5ELi2ELi4ENS5_IJNS4_1CILi2EEESB_NSA_ILi1EEEEEEEENS5_IJNSA_ILi128EEENSA_ILi64EEESG_EEENS_10bfloat16_tENS5_IJlSC_lEEESI_SJ_NS4_8TiledMMAINS4_8MMA_AtomIJNS4_26SM100_MMA_F16BF16_2x1SM_SSISI_SI_fLi128ELi64ELNS4_4UMMA5MajorE0ELSO_0ELNSN_7ScaleInE0ELSP_0EEEEEENS4_6LayoutINS5_IJSC_SC_SC_EEENS5_IJNSA_ILi0EEESU_SU_EEEEENS5_IJNS4_10UnderscoreESX_SX_EEEEENS4_28SM100_TMA_2SM_LOAD_MULTICASTENS4_14ComposedLayoutINS4_7SwizzleILi3ELi4ELi3EEENS4_18smem_ptr_flag_bitsILi16EEENSS_INS5_IJNSA_ILi8EEESG_EEENS5_IJSG_SC_EEEEEEEvNS4_8identityENS4_18SM100_TMA_2SM_LOADES1A_vS1B_EENS_8epilogue10collective18CollectiveEpilogueINS1E_23Sm100TmaWarpSpecializedILi3ELi2ELi16ELb1ELb0EEEJNS5_IJSG_SG_SG_EEENS5_IJNSS_ISG_SC_EENSS_INS5_IJNSA_ILi16EEESB_EEENS5_IJSC_NSA_ILi32EEEEEEEEEEESI_SJ_SI_SJ_NS1E_6fusion15FusionCallbacksIS1I_NS1R_17LinearCombinationISI_fSI_fLNS_15FloatRoundStyleE2EEES1J_S1Q_JEEENS4_5SM1004TMEM4LOAD26SM100_TMEM_LOAD_32dp32b16xENS4_13SM90_TMA_LOADENS11_INS12_ILi1ELi4ELi3EEES15_NSS_INS5_IJS16_S1L_EEENS5_IJS1L_SC_EEEEEEENS4_39AutoVectorizingCopyWithAssumedAlignmentILi128EEENS4_14SM90_TMA_STOREES26_S28_S28_EEEvvEEEEvNT_6ParamsE,@"STO_CUDA_ENTRY STV_DEFAULT"
_ZN7cutlass13device_kernelINS_4gemm6kernel13GemmUniversalIN4cute5tupleIJiiiiEEENS1_10collective13CollectiveMmaINS1_35MainloopSm100TmaUmmaWarpSpecializedILi5ELi2ELi4ENS5_IJNS4_1CILi2EEESB_NSA_ILi1EEEEEEEENS5_IJNSA_ILi128EEENSA_ILi64EEESG_EEENS_10bfloat16_tENS5_IJlSC_lEEESI_SJ_NS4_8TiledMMAINS4_8MMA_AtomIJNS4_26SM100_MMA_F16BF16_2x1SM_SSISI_SI_fLi128ELi64ELNS4_4UMMA5MajorE0ELSO_0ELNSN_7ScaleInE0ELSP_0EEEEEENS4_6LayoutINS5_IJSC_SC_SC_EEENS5_IJNSA_ILi0EEESU_SU_EEEEENS5_IJNS4_10UnderscoreESX_SX_EEEEENS4_28SM100_TMA_2SM_LOAD_MULTICASTENS4_14ComposedLayoutINS4_7SwizzleILi3ELi4ELi3EEENS4_18smem_ptr_flag_bitsILi16EEENSS_INS5_IJNSA_ILi8EEESG_EEENS5_IJSG_SC_EEEEEEEvNS4_8identityENS4_18SM100_TMA_2SM_LOADES1A_vS1B_EENS_8epilogue10collective18CollectiveEpilogueINS1E_23Sm100TmaWarpSpecializedILi3ELi2ELi16ELb1ELb0EEEJNS5_IJSG_SG_SG_EEENS5_IJNSS_ISG_SC_EENSS_INS5_IJNSA_ILi16EEESB_EEENS5_IJSC_NSA_ILi32EEEEEEEEEEESI_SJ_SI_SJ_NS1E_6fusion15FusionCallbacksIS1I_NS1R_17LinearCombinationISI_fSI_fLNS_15FloatRoundStyleE2EEES1J_S1Q_JEEENS4_5SM1004TMEM4LOAD26SM100_TMEM_LOAD_32dp32b16xENS4_13SM90_TMA_LOADENS11_INS12_ILi1ELi4ELi3EEES15_NSS_INS5_IJS16_S1L_EEENS5_IJS1L_SC_EEEEEEENS4_39AutoVectorizingCopyWithAssumedAlignmentILi128EEENS4_14SM90_TMA_STOREES26_S28_S28_EEEvvEEEEvNT_6ParamsE:
[----:B------:R-:W1:Y:S01]  /*0000*/  LDC R1, c[0x0][0x37c] ;  /* 0x0000df00ff017b82 */ /* 0x000e620000000800 */
[----:B------:R-:W2:Y:S01]  /*0010*/  S2R R58, SR_TID.X ;  /* 0x00000000003a7919 */ /* 0x000ea20000002100 */
[----:B------:R-:W3:Y:S06]  /*0020*/  LDCU.64 UR8, c[0x0][0x890] ;  /* 0x00011200ff0877ac */ /* 0x000eec0008000a00 */
[----:B------:R-:W4:Y:S01]  /*0030*/  S2UR UR4, SR_CgaCtaId ;  /* 0x00000000000479c3 */ /* 0x000f220000008800 */
[----:B------:R-:W-:Y:S02]  /*0040*/  PRMT R46, RZ, 0x7610, R46 ;  /* 0x00007610ff2e7816 */ /* 0x000fe4000000002e */
[----:B------:R-:W-:Y:S01]  /*0050*/  ELECT P1, URZ, PT ;  /* 0x0000000000ff782f */ /* 0x000fe20003820000 */
[----:B---3--:R-:W-:-:S04]  /*0060*/  UISETP.NE.U32.AND UP0, UPT, UR8, URZ, UPT ;  /* 0x000000ff0800728c */ /* 0x008fc8000bf05070 */
[----:B------:R-:W-:Y:S02]  /*0070*/  UISETP.NE.AND.EX UP0, UPT, UR9, URZ, UPT, UP0 ;  /* 0x000000ff0900728c */ /* 0x000fe4000bf05300 */
[----:B----4-:R-:W-:Y:S02]  /*0080*/  ULOP3.LUT UR46, UR4, 0x1, URZ, 0xc0, !UPT ;  /* 0x00000001042e7892 */ /* 0x010fe4000f8ec0ff */
[----:B------:R-:W-:Y:S01]  /*0090*/  ULOP3.LUT UR45, UR4, 0x1, URZ, 0x3c, !UPT ;  /* 0x00000001042d7892 */ /* 0x000fe2000f8e3cff */
[----:B--2---:R-:W-:-:S05]  /*00a0*/  SHF.R.U32.HI R47, RZ, 0x5, R58 ;  /* 0x00000005ff2f7819 */ /* 0x004fca000001163a */
[----:B------:R-:W2:Y:S02]  /*00b0*/  SHFL.IDX PT, R0, R47, RZ, 0x1f ;  /* 0x00001fff2f007589 */ /* 0x000ea400000e0000 */
[----:B--2---:R-:W-:Y:S01]  /*00c0*/  R2UR UR13, R0 ;  /* 0x00000000000d72ca */ /* 0x004fe200000e0000 */
[----:B-1----:R-:W-:-:S14]  /*00d0*/  BRA.U UP0, `(.L_x_0) ;  /* 0x0000000100307547 */ /* 0x002fdc000b800000 */
[----:B------:R-:W1:Y:S02]  /*00e0*/  LDCU.64 UR4, c[0x0][0x888] ;  /* 0x00011100ff0477ac */ /* 0x000e640008000a00 */
[----:B-1----:R-:W-:-:S04]  /*00f0*/  UISETP.NE.U32.AND UP0, UPT, UR4, URZ, UPT ;  /* 0x000000ff0400728c */ /* 0x002fc8000bf05070 */
[----:B------:R-:W-:-:S09]  /*0100*/  UISETP.NE.AND.EX UP0, UPT, UR5, URZ, UPT, UP0 ;  /* 0x000000ff0500728c */ /* 0x000fd2000bf05300 */
[----:B------:R-:W-:Y:S05]  /*0110*/  BRA.U !UP0, `(.L_x_1) ;  /* 0x0000000108147547 */ /* 0x000fea000b800000 */
[----:B------:R-:W1:Y:S01]  /*0120*/  LDC.64 R26, c[0x0][0x888] ;  /* 0x00022200ff1a7b82 */ /* 0x000e620000000a00 */
[----:B------:R-:W1:Y:S02]  /*0130*/  LDCU.64 UR4, c[0x0][0x358] ;  /* 0x00006b00ff0477ac */ /* 0x000e640008000a00 */
[----:B-1----:R1:W5:Y:S01]  /*0140*/  LDG.E R26, desc[UR4][R26.64] ;  /* 0x000000041a1a7981 */ /* 0x002362000c1e1900 */
[----:B------:R-:W-:Y:S01]  /*0150*/  HFMA2 R46, -RZ, RZ, 0, 5.9604644775390625e-08 ;  /* 0x00000001ff2e7431 */ /* 0x000fe200000001ff */
[----:B------:R-:W-:Y:S05]  /*0160*/  BRA `(.L_x_0) ;  /* 0x00000000000c7947 */ /* 0x000fea0003800000 */
.L_x_1:
[----:B------:R-:W1:Y:S01]  /*0170*/  LDCU UR4, c[0x0][0x880] ;  /* 0x00011000ff0477ac */ /* 0x000e620008000800 */
[----:B------:R-:W-:Y:S01]  /*0180*/  HFMA2 R46, -RZ, RZ, 0, 5.9604644775390625e-08 ;  /* 0x00000001ff2e7431 */ /* 0x000fe200000001ff */
[----:B-1----:R-:W-:-:S07]  /*0190*/  MOV R26, UR4 ;  /* 0x00000004001a7c02 */ /* 0x002fce0008000f00 */
.L_x_0:
[----:B------:R-:W2:Y:S02]  /*01a0*/  LDCU.64 UR4, c[0x0][0x8b0] ;  /* 0x00011600ff0477ac */ /* 0x000ea40008000a00 */
[----:B--2---:R-:W-:-:S04]  /*01b0*/  UISETP.NE.U32.AND UP0, UPT, UR4, URZ, UPT ;  /* 0x000000ff0400728c */ /* 0x004fc8000bf05070 */
[----:B------:R-:W-:-:S09]  /*01c0*/  UISETP.NE.AND.EX UP0, UPT, UR5, URZ, UPT, UP0 ;  /* 0x000000ff0500728c */ /* 0x000fd2000bf05300 */
[----:B------:R-:W-:Y:S05]  /*01d0*/  BRA.U UP0, `(.L_x_2) ;  /* 0x0000000100287547 */ /* 0x000fea000b800000 */
[----:B------:R-:W2:Y:S02]  /*01e0*/  LDCU.64 UR4, c[0x0][0x8a8] ;  /* 0x00011500ff0477ac */ /* 0x000ea40008000a00 */
[----:B--2---:R-:W-:-:S04]  /*01f0*/  UISETP.NE.U32.AND UP0, UPT, UR4, URZ, UPT ;  /* 0x000000ff0400728c */ /* 0x004fc8000bf05070 */
[----:B------:R-:W-:-:S09]  /*0200*/  UISETP.NE.AND.EX UP0, UPT, UR5, URZ, UPT, UP0 ;  /* 0x000000ff0500728c */ /* 0x000fd2000bf05300 */
[----:B------:R-:W-:Y:S05]  /*0210*/  BRA.U !UP0, `(.L_x_3) ;  /* 0x0000000108107547 */ /* 0x000fea000b800000 */
[----:B------:R-:W2:Y:S01]  /*0220*/  LDC.64 R24, c[0x0][0x8a8] ;  /* 0x00022a00ff187b82 */ /* 0x000ea20000000a00 */
[----:B------:R-:W2:Y:S02]  /*0230*/  LDCU.64 UR4, c[0x0][0x358] ;  /* 0x00006b00ff0477ac */ /* 0x000ea40008000a00 */
[----:B--2---:R2:W5:Y:S01]  /*0240*/  LDG.E R24, desc[UR4][R24.64] ;  /* 0x0000000418187981 */ /* 0x004562000c1e1900 */
[----:B------:R-:W-:Y:S05]  /*0250*/  BRA `(.L_x_2) ;  /* 0x0000000000087947 */ /* 0x000fea0003800000 */
.L_x_3:
[----:B------:R-:W2:Y:S02]  /*0260*/  LDCU UR4, c[0x0][0x8a0] ;  /* 0x00011400ff0477ac */ /* 0x000ea40008000800 */
[----:B--2---:R-:W-:Y:S02]  /*0270*/  MOV R24, UR4 ;  /* 0x0000000400187c02 */ /* 0x004fe40008000f00 */
.L_x_2:
[----:B------:R-:W-:Y:S01]  /*0280*/  IMAD.U32 R0, RZ, RZ, UR13 ;  /* 0x0000000dff007e24 */ /* 0x000fe2000f8e00ff */
[----:B------:R-:W-:Y:S04]  /*0290*/  BSSY.RECONVERGENT B0, `(.L_x_4) ;  /* 0x000000c000007945 */ /* 0x000fe80003800200 */
[C---:B------:R-:W-:Y:S02]  /*02a0*/  ISETP.NE.OR P2, PT, R0.reuse, 0x1, !P1 ;  /* 0x000000010000780c */ /* 0x040fe40004f45670 */
[----:B------:R-:W-:-:S11]  /*02b0*/  ISETP.NE.OR P0, PT, R0, 0x3, !P1 ;  /* 0x000000030000780c */ /* 0x000fd60004f05670 */
[----:B------:R-:W-:Y:S05]  /*02c0*/  @P2 BRA `(.L_x_5) ;  /* 0x0000000000202947 */ /* 0x000fea0003800000 */
[----:B------:R-:W3:Y:S02]  /*02d0*/  LDCU.64 UR4, c[0x0][0x348] ;  /* 0x00006900ff0477ac */ /* 0x000ee40008000a00 */
[----:B---3--:R-:W-:Y:S02]  /*02e0*/  UIADD3 UR6, UP1, UPT, UR4, 0x80, URZ ;  /* 0x0000008004067890 */ /* 0x008fe4000ff3e0ff */
[----:B------:R-:W-:Y:S02]  /*02f0*/  UIADD3 UR4, UP0, UPT, UR4, 0x180, URZ ;  /* 0x0000018004047890 */ /* 0x000fe4000ff1e0ff */
[----:B------:R-:W-:Y:S02]  /*0300*/  UIADD3.X UR7, UPT, UPT, URZ, UR5, URZ, UP1, !UPT ;  /* 0x00000005ff077290 */ /* 0x000fe40008ffe4ff */
[----:B------:R-:W-:-:S07]  /*0310*/  UIADD3.X UR5, UPT, UPT, URZ, UR5, URZ, UP0, !UPT ;  /* 0x00000005ff057290 */ /* 0x000fce00087fe4ff */
[----:B------:R3:W-:Y:S02]  /*0320*/  UTMACCTL.PF [UR6] ;  /* 0x00000000060079b9 */ /* 0x0007e40008040000 */
[----:B------:R3:W-:Y:S02]  /*0330*/  UTMACCTL.PF [UR4] ;  /* 0x00000000040079b9 */ /* 0x0007e40008040000 */
[----:B---3--:R-:W-:Y:S01]  /*0340*/  NOP ;  /* 0x0000000000007918 */ /* 0x008fe20000000000 */
.L_x_5:
[----:B------:R-:W-:Y:S05]  /*0350*/  BSYNC.RECONVERGENT B0 ;  /* 0x0000000000007941 */ /* 0x000fea0003800200 */
.L_x_4:
[----:B------:R-:W-:Y:S04]  /*0360*/  BSSY.RECONVERGENT B0, `(.L_x_6) ;  /* 0x000000a000007945 */ /* 0x000fe80003800200 */
        /* <DEDUP_REMOVED lines=9> */
.L_x_7:
[----:B------:R-:W-:Y:S05]  /*0400*/  BSYNC.RECONVERGENT B0 ;  /* 0x0000000000007941 */ /* 0x000fea0003800200 */
.L_x_6:
[----:B------:R-:W3:Y:S01]  /*0410*/  LDCU.64 UR4, c[0x0][0x888] ;  /* 0x00011100ff0477ac */ /* 0x000ee20008000a00 */
[----:B------:R-:W-:Y:S02]  /*0420*/  UISETP.EQ.U32.AND UP1, UPT, UR8, URZ, UPT ;  /* 0x000000ff0800728c */ /* 0x000fe4000bf22070 */
[----:B------:R-:W-:Y:S02]  /*0430*/  UPLOP3.LUT UP3, UPT, UPT, UPT, UPT, 0x80, 0x8 ;  /* 0x000000000008789c */ /* 0x000fe40003f6f070 */
[----:B---3--:R-:W-:-:S04]  /*0440*/  UISETP.NE.U32.AND UP0, UPT, UR4, URZ, UPT ;  /* 0x000000ff0400728c */ /* 0x008fc8000bf05070 */
[----:B------:R-:W-:-:S04]  /*0450*/  UISETP.NE.AND.EX UP0, UPT, UR5, URZ, UPT, UP0 ;  /* 0x000000ff0500728c */ /* 0x000fc8000bf05300 */
[----:B------:R-:W-:-:S04]  /*0460*/  UISETP.EQ.OR.EX UP2, UPT, UR9, URZ, !UP0, UP1 ;  /* 0x000000ff0900728c */ /* 0x000fc8000c742710 */
[----:B------:R-:W-:-:S06]  /*0470*/  UP2UR UR4, UPR, URZ, 0x4 ;  /* 0x00000004ff047883 */ /* 0x000fcc0008000000 */
[----:B------:R-:W-:Y:S01]  /*0480*/  MOV R52, UR4 ;  /* 0x0000000400347c02 */ /* 0x000fe20008000f00 */
[----:B------:R-:W-:Y:S06]  /*0490*/  BRA.U !UP2, `(.L_x_8) ;  /* 0x000000010a207547 */ /* 0x000fec000b800000 */
[----:B------:R-:W-:Y:S01]  /*04a0*/  UISETP.NE.U32.AND UP1, UPT, UR8, URZ, UPT ;  /* 0x000000ff0800728c */ /* 0x000fe2000bf25070 */
[----:B-----5:R-:W-:Y:S01]  /*04b0*/  FSETP.NEU.AND P0, PT, R26, RZ, PT ;  /* 0x000000ff1a00720b */ /* 0x020fe20003f0d000 */
[----:B------:R-:W-:Y:S02]  /*04c0*/  USEL UR4, URZ, 0xffffffff, UP0 ;  /* 0xffffffffff047887 */ /* 0x000fe40008000000 */
[----:B------:R-:W-:-:S10]  /*04d0*/  UISETP.NE.AND.EX UP1, UPT, UR9, URZ, UPT, UP1 ;  /* 0x000000ff0900728c */ /* 0x000fd4000bf25310 */
[----:B------:R-:W-:Y:S01]  /*04e0*/  VOTEU.ANY UP0, P0 ;  /* 0x0000000000ff7886 */ /* 0x000fe20000000100 */
[----:B------:R-:W-:-:S04]  /*04f0*/  @!UP1 USEL UR4, URZ, 0xffffffff, UP0 ;  /* 0xffffffffff049887 */ /* 0x000fc80008000000 */
[----:B------:R-:W-:-:S04]  /*0500*/  ULOP3.LUT UR4, UR4, 0x1, URZ, 0xc0, !UPT ;  /* 0x0000000104047892 */ /* 0x000fc8000f8ec0ff */
[----:B------:R-:W-:-:S11]  /*0510*/  UISETP.NE.U32.AND UP3, UPT, UR4, 0x1, UPT ;  /* 0x000000010400788c */ /* 0x000fd6000bf65070 */
.L_x_8:
[----:B------:R-:W3:Y:S01]  /*0520*/  SHFL.IDX PT, R0, R47, RZ, 0x1f ;  /* 0x00001fff2f007589 */ /* 0x000ee200000e0000 */
[----:B------:R-:W-:-:S04]  /*0530*/  UISETP.NE.AND UP0, UPT, UR13, 0x2, UPT ;  /* 0x000000020d00788c */ /* 0x000fc8000bf05270 */
[----:B------:R-:W-:Y:S02]  /*0540*/  UISETP.EQ.AND UP1, UPT, UR46, URZ, !UP0 ;  /* 0x000000ff2e00728c */ /* 0x000fe4000c722270 */
[----:B------:R-:W-:-:S04]  /*0550*/  USEL UR43, URZ, 0x1, UP0 ;  /* 0x00000001ff2b7887 */ /* 0x000fc80008000000 */
[----:B------:R-:W-:Y:S02]  /*0560*/  PLOP3.LUT P3, PT, P1, PT, UP1, 0x80, 0x8 ;  /* 0x000000000008781c */ /* 0x000fe40000f6f018 */
[----:B---3--:R-:W-:-:S13]  /*0570*/  ISETP.NE.AND P0, PT, R0, RZ, PT ;  /* 0x000000ff0000720c */ /* 0x008fda0003f05270 */
[----:B------:R-:W-:Y:S05]  /*0580*/  @P0 BRA `(.L_x_9) ;  /* 0x0000000000600947 */ /* 0x000fea0003800000 */
[----:B------:R-:W3:Y:S01]  /*0590*/  S2UR UR5, SR_CgaCtaId ;  /* 0x00000000000579c3 */ /* 0x000ee20000008800 */
[----:B------:R-:W-:Y:S01]  /*05a0*/  UMOV UR4, 0x400 ;  /* 0x0000040000047882 */ /* 0x000fe20000000000 */
[----:B------:R-:W-:Y:S01]  /*05b0*/  UMOV UR8, 0x1 ;  /* 0x0000000100087882 */ /* 0x000fe20000000000 */
[----:B------:R-:W-:Y:S01]  /*05c0*/  UMOV UR6, 0x2 ;  /* 0x0000000200067882 */ /* 0x000fe20000000000 */
[----:B------:R-:W-:-:S04]  /*05d0*/  UIADD3 UR8, UPT, UPT, -UR8, 0x100000, URZ ;  /* 0x0010000008087890 */ /* 0x000fc8000fffe1ff */
[----:B------:R-:W-:Y:S02]  /*05e0*/  USHF.L.U32 UR9, UR8, 0xb, URZ ;  /* 0x0000000b08097899 */ /* 0x000fe400080006ff */
[----:B------:R-:W-:Y:S02]  /*05f0*/  USHF.L.U32 UR8, UR8, 0x1, URZ ;  /* 0x0000000108087899 */ /* 0x000fe400080006ff */
[----:B------:R-:W-:-:S04]  /*0600*/  UIADD3 UR6, UPT, UPT, -UR6, 0x100000, URZ ;  /* 0x0010000006067890 */ /* 0x000fc8000fffe1ff */
[----:B------:R-:W-:Y:S02]  /*0610*/  USHF.L.U32 UR7, UR6, 0xb, URZ ;  /* 0x0000000b06077899 */ /* 0x000fe400080006ff */
[----:B------:R-:W-:Y:S01]  /*0620*/  USHF.L.U32 UR6, UR6, 0x1, URZ ;  /* 0x0000000106067899 */ /* 0x000fe200080006ff */
[----:B------:R-:W-:Y:S01]  /*0630*/  ELECT P0, URZ, PT ;  /* 0x0000000000ff782f */ /* 0x000fe20003800000 */
[----:B---3--:R-:W-:Y:S01]  /*0640*/  ULEA UR4, UR5, UR4, 0x18 ;  /* 0x0000000405047291 */ /* 0x008fe2000f8ec0ff */
[----:B------:R-:W3:Y:S11]  /*0650*/  FENCE.VIEW.ASYNC.S ;  /* 0x00000000000073c6 */ /* 0x000ef60000000000 */
[----:B---3--:R3:W4:Y:S01]  /*0660*/  SYNCS.EXCH.64 URZ, [UR4], UR8 ;  /* 0x0000000804ff75b2 */ /* 0x0087220008000100 */
[----:B------:R3:W1:Y:S01]  /*0670*/  SYNCS.EXCH.64 URZ, [UR4+0x28], UR6 ;  /* 0x0000280604ff75b2 */ /* 0x0006620008000100 */
        /* <DEDUP_REMOVED lines=8> */
[----:B------:R-:W-:Y:S01]  /*0700*/  NOP ;  /* 0x0000000000007918 */ /* 0x000fe20000000000 */
.L_x_9:
[----:B------:R-:W2:Y:S01]  /*0710*/  SHFL.IDX PT, R0, R47, RZ, 0x1f ;  /* 0x00001fff2f007589 */ /* 0x000ea200000e0000 */
[----:B------:R-:W-:Y:S01]  /*0720*/  NOP ;  /* 0x0000000000007918 */ /* 0x000fe20000000000 */
[----:B--2---:R-:W-:-:S13]  /*0730*/  ISETP.NE.AND P0, PT, R0, 0x1, PT ;  /* 0x000000010000780c */ /* 0x004fda0003f05270 */
[----:B------:R-:W-:Y:S05]  /*0740*/  @P0 BRA `(.L_x_10) ;  /* 0x0000000000500947 */ /* 0x000fea0003800000 */
[----:B------:R-:W2:Y:S01]  /*0750*/  S2UR UR5, SR_CgaCtaId ;  /* 0x00000000000579c3 */ /* 0x000ea20000008800 */
[----:B---3--:R-:W-:Y:S01]  /*0760*/  UMOV UR4, 0x400 ;  /* 0x0000040000047882 */ /* 0x008fe20000000000 */
        /* <DEDUP_REMOVED lines=9> */
[----:B--2---:R-:W-:Y:S01]  /*0800*/  ULEA UR4, UR5, UR4, 0x18 ;  /* 0x0000000405047291 */ /* 0x004fe2000f8ec0ff */
[----:B------:R-:W2:Y:S11]  /*0810*/  FENCE.VIEW.ASYNC.S ;  /* 0x00000000000073c6 */ /* 0x000eb60000000000 */
[----:B--2---:R2:W3:Y:S01]  /*0820*/  SYNCS.EXCH.64 URZ, [UR4+0x50], UR8 ;  /* 0x0000500804ff75b2 */ /* 0x0044e20008000100 */
[----:B------:R2:W1:Y:S01]  /*0830*/  SYNCS.EXCH.64 URZ, [UR4+0x68], UR6 ;  /* 0x0000680604ff75b2 */ /* 0x0004620008000100 */
[----:B------:R2:W1:Y:S01]  /*0840*/  SYNCS.EXCH.64 URZ, [UR4+0x58], UR8 ;  /* 0x0000580804ff75b2 */ /* 0x0004620008000100 */
[----:B------:R2:W1:Y:S01]  /*0850*/  SYNCS.EXCH.64 URZ, [UR4+0x70], UR6 ;  /* 0x0000700604ff75b2 */ /* 0x0004620008000100 */
[----:B------:R2:W1:Y:S01]  /*0860*/  SYNCS.EXCH.64 URZ, [UR4+0x60], UR8 ;  /* 0x0000600804ff75b2 */ /* 0x0004620008000100 */
[----:B------:R2:W1:Y:S01]  /*0870*/  SYNCS.EXCH.64 URZ, [UR4+0x78], UR6 ;  /* 0x0000780604ff75b2 */ /* 0x0004620008000100 */
[----:B------:R-:W-:Y:S01]  /*0880*/  NOP ;  /* 0x0000000000007918 */ /* 0x000fe20000000000 */
.L_x_10:
[----:B------:R-:W4:Y:S01]  /*0890*/  SHFL.IDX PT, R0, R47, RZ, 0x1f ;  /* 0x00001fff2f007589 */ /* 0x000f2200000e0000 */
[----:B------:R-:W-:Y:S01]  /*08a0*/  NOP ;  /* 0x0000000000007918 */ /* 0x000fe20000000000 */
[----:B----4-:R-:W-:-:S13]  /*08b0*/  ISETP.NE.AND P0, PT, R0, 0x3, PT ;  /* 0x000000030000780c */ /* 0x010fda0003f05270 */
[----:B------:R-:W-:Y:S05]  /*08c0*/  @P0 BRA `(.L_x_11) ;  /* 0x0000000000300947 */ /* 0x000fea0003800000 */
[----:B------:R-:W4:Y:S01]  /*08d0*/  S2UR UR5, SR_CgaCtaId ;  /* 0x00000000000579c3 */ /* 0x000f220000008800 */
[----:B--23--:R-:W-:Y:S01]  /*08e0*/  UMOV UR6, 0x400 ;  /* 0x0000040000067882 */ /* 0x00cfe20000000000 */
[----:B------:R-:W-:Y:S01]  /*08f0*/  UMOV UR4, 0x20 ;  /* 0x0000002000047882 */ /* 0x000fe20000000000 */
[----:B------:R-:W-:Y:S01]  /*0900*/  ELECT P0, URZ, PT ;  /* 0x0000000000ff782f */ /* 0x000fe20003800000 */
[----:B----4-:R-:W-:Y:S02]  /*0910*/  ULEA UR6, UR5, UR6, 0x18 ;  /* 0x0000000605067291 */ /* 0x010fe4000f8ec0ff */
[----:B------:R-:W-:-:S04]  /*0920*/  UIADD3 UR4, UPT, UPT, -UR4, 0x100000, URZ ;  /* 0x0010000004047890 */ /* 0x000fc8000fffe1ff */
[----:B------:R-:W-:Y:S02]  /*0930*/  USHF.L.U32 UR5, UR4, 0xb, URZ ;  /* 0x0000000b04057899 */ /* 0x000fe400080006ff */
[----:B------:R-:W-:Y:S01]  /*0940*/  USHF.L.U32 UR4, UR4, 0x1, URZ ;  /* 0x0000000104047899 */ /* 0x000fe200080006ff */
[----:B------:R-:W2:Y:S11]  /*0950*/  FENCE.VIEW.ASYNC.S ;  /* 0x00000000000073c6 */ /* 0x000eb60000000000 */
[----:B--2---:R4:W2:Y:S01]  /*0960*/  SYNCS.EXCH.64 URZ, [UR6+0x80], UR4 ;  /* 0x0000800406ff75b2 */ /* 0x0048a20008000100 */
[----:B------:R4:W3:Y:S02]  /*0970*/  SYNCS.EXCH.64 URZ, [UR6+0x88], UR4 ;  /* 0x0000880406ff75b2 */ /* 0x0008e40008000100 */
[----:B----4-:R-:W-:Y:S01]  /*0980*/  NOP ;  /* 0x0000000000007918 */ /* 0x010fe20000000000 */
.L_x_11:
[----:B------:R-:W4:Y:S01]  /*0990*/  SHFL.IDX PT, R0, R47, RZ, 0x1f ;  /* 0x00001fff2f007589 */ /* 0x000f2200000e0000 */
[----:B------:R-:W-:Y:S01]  /*09a0*/  NOP ;  /* 0x0000000000007918 */ /* 0x000fe20000000000 */
[----:B----4-:R-:W-:-:S13]  /*09b0*/  ISETP.NE.AND P0, PT, R0, 0x4, PT ;  /* 0x000000040000780c */ /* 0x010fda0003f05270 */
[----:B------:R-:W-:Y:S05]  /*09c0*/  @P0 BRA `(.L_x_12) ;  /* 0x00000000004c0947 */ /* 0x000fea0003800000 */
[----:B------:R-:W4:Y:S01]  /*09d0*/  S2UR UR5, SR_CgaCtaId ;  /* 0x00000000000579c3 */ /* 0x000f220000008800 */
[----:B--23--:R-:W-:Y:S01]  /*09e0*/  UMOV UR4, 0x3a0 ;  /* 0x000003a000047882 */ /* 0x00cfe20000000000 */
[----:B------:R-:W-:Y:S01]  /*09f0*/  UMOV UR6, 0x400 ;  /* 0x0000040000067882 */ /* 0x000fe20000000000 */
[----:B------:R-:W-:Y:S01]  /*0a00*/  USEL UR4, UR4, 0x320, UP3 ;  /* 0x0000032004047887 */ /* 0x000fe20009800000 */
[----:B------:R-:W-:Y:S01]  /*0a10*/  UMOV UR8, 0x1 ;  /* 0x0000000100087882 */ /* 0x000fe20000000000 */
[----:B------:R-:W-:Y:S01]  /*0a20*/  ELECT P0, URZ, PT ;  /* 0x0000000000ff782f */ /* 0x000fe20003800000 */
[----:B------:R-:W-:-:S04]  /*0a30*/  UIADD3 UR8, UPT, UPT, -UR8, 0x100000, URZ ;  /* 0x0010000008087890 */ /* 0x000fc8000fffe1ff */
[----:B------:R-:W-:Y:S02]  /*0a40*/  USHF.L.U32 UR9, UR8, 0xb, URZ ;  /* 0x0000000b08097899 */ /* 0x000fe400080006ff */
[----:B------:R-:W-:Y:S02]  /*0a50*/  USHF.L.U32 UR8, UR8, 0x1, URZ ;  /* 0x0000000108087899 */ /* 0x000fe400080006ff */
[----:B----4-:R-:W-:Y:S02]  /*0a60*/  ULEA UR6, UR5, UR6, 0x18 ;  /* 0x0000000605067291 */ /* 0x010fe4000f8ec0ff */
[----:B------:R-:W-:-:S04]  /*0a70*/  UIADD3 UR4, UPT, UPT, -UR4, 0x100000, URZ ;  /* 0x0010000004047890 */ /* 0x000fc8000fffe1ff */
[----:B------:R-:W-:Y:S02]  /*0a80*/  USHF.L.U32 UR5, UR4, 0xb, URZ ;  /* 0x0000000b04057899 */ /* 0x000fe400080006ff */
[----:B------:R-:W-:Y:S01]  /*0a90*/  USHF.L.U32 UR4, UR4, 0x1, URZ ;  /* 0x0000000104047899 */ /* 0x000fe200080006ff */
[----:B------:R-:W2:Y:S03]  /*0aa0*/  FENCE.VIEW.ASYNC.S ;  /* 0x00000000000073c6 */ /* 0x000ea60000000000 */
[----:B--2---:R4:W2:Y:S08]  /*0ab0*/  SYNCS.EXCH.64 URZ, [UR6+0x90], UR8 ;  /* 0x0000900806ff75b2 */ /* 0x0048b00008000100 */
[----:B------:R4:W3:Y:S01]  /*0ac0*/  SYNCS.EXCH.64 URZ, [UR6+0xa0], UR4 ;  /* 0x0000a00406ff75b2 */ /* 0x0008e20008000100 */
[----:B------:R4:W1:Y:S01]  /*0ad0*/  SYNCS.EXCH.64 URZ, [UR6+0x98], UR8 ;  /* 0x0000980806ff75b2 */ /* 0x0008620008000100 */
[----:B------:R4:W1:Y:S02]  /*0ae0*/  SYNCS.EXCH.64 URZ, [UR6+0xa8], UR4 ;  /* 0x0000a80406ff75b2 */ /* 0x0008640008000100 */
[----:B----4-:R-:W-:Y:S01]  /*0af0*/  NOP ;  /* 0x0000000000007918 */ /* 0x010fe20000000000 */
.L_x_12:
[----:B------:R-:W4:Y:S01]  /*0b00*/  SHFL.IDX PT, R0, R47, RZ, 0x1f ;  /* 0x00001fff2f007589 */ /* 0x000f2200000e0000 */
[----:B------:R-:W-:Y:S01]  /*0b10*/  NOP ;  /* 0x0000000000007918 */ /* 0x000fe20000000000 */
[----:B----4-:R-:W-:-:S13]  /*0b20*/  ISETP.NE.AND P0, PT, R0, 0x5, PT ;  /* 0x000000050000780c */ /* 0x010fda0003f05270 */
[----:B------:R-:W-:Y:S05]  /*0b30*/  @P0 BRA `(.L_x_13) ;  /* 0x0000000000580947 */ /* 0x000fea0003800000 */
[----:B------:R-:W4:Y:S01]  /*0b40*/  S2UR UR5, SR_CgaCtaId ;  /* 0x00000000000579c3 */ /* 0x000f220000008800 */
[----:B--23--:R-:W-:Y:S01]  /*0b50*/  UMOV UR4, 0x400 ;  /* 0x0000040000047882 */ /* 0x00cfe20000000000 */
        /* <DEDUP_REMOVED lines=9> */
[----:B----4-:R-:W-:Y:S01]  /*0bf0*/  ULEA UR4, UR5, UR4, 0x18 ;  /* 0x0000000405047291 */ /* 0x010fe2000f8ec0ff */
[----:B------:R-:W2:Y:S11]  /*0c00*/  FENCE.VIEW.ASYNC.S ;  /* 0x00000000000073c6 */ /* 0x000eb60000000000 */
[----:B--2---:R4:W2:Y:S01]  /*0c10*/  SYNCS.EXCH.64 URZ, [UR4+0xb0], UR6 ;  /* 0x0000b00604ff75b2 */ /* 0x0048a20008000100 */
[----:B------:R4:W3:Y:S01]  /*0c20*/  SYNCS.EXCH.64 URZ, [UR4+0xd0], UR8 ;  /* 0x0000d00804ff75b2 */ /* 0x0008e20008000100 */
[----:B------:R4:W1:Y:S01]  /*0c30*/  SYNCS.EXCH.64 URZ, [UR4+0xb8], UR6 ;  /* 0x0000b80604ff75b2 */ /* 0x0008620008000100 */
[----:B------:R4:W1:Y:S01]  /*0c40*/  SYNCS.EXCH.64 URZ, [UR4+0xd8], UR8 ;  /* 0x0000d80804ff75b2 */ /* 0x0008620008000100 */
[----:B------:R4:W1:Y:S01]  /*0c50*/  SYNCS.EXCH.64 URZ, [UR4+0xc0], UR6 ;  /* 0x0000c00604ff75b2 */ /* 0x0008620008000100 */
[----:B------:R4:W1:Y:S01]  /*0c60*/  SYNCS.EXCH.64 URZ, [UR4+0xe0], UR8 ;  /* 0x0000e00804ff75b2 */ /* 0x0008620008000100 */
[----:B------:R4:W1:Y:S01]  /*0c70*/  SYNCS.EXCH.64 URZ, [UR4+0xc8], UR6 ;  /* 0x0000c80604ff75b2 */ /* 0x0008620008000100 */
[----:B------:R4:W1:Y:S02]  /*0c80*/  SYNCS.EXCH.64 URZ, [UR4+0xe8], UR8 ;  /* 0x0000e80804ff75b2 */ /* 0x0008640008000100 */
[----:B----4-:R-:W-:Y:S01]  /*0c90*/  NOP ;  /* 0x0000000000007918 */ /* 0x010fe20000000000 */
.L_x_13:
[----:B------:R-:W4:Y:S01]  /*0ca0*/  SHFL.IDX PT, R0, R47, RZ, 0x1f ;  /* 0x00001fff2f007589 */ /* 0x000f2200000e0000 */
[----:B------:R-:W-:Y:S01]  /*0cb0*/  ISETP.NE.OR P1, PT, RZ, UR13, !P1 ;  /* 0x0000000dff007c0c */ /* 0x000fe2000cf25670 */
[----:B------:R-:W-:Y:S01]  /*0cc0*/  NOP ;  /* 0x0000000000007918 */ /* 0x000fe20000000000 */
[----:B----4-:R-:W-:-:S13]  /*0cd0*/  ISETP.NE.AND P0, PT, R0, 0x3, PT ;  /* 0x000000030000780c */ /* 0x010fda0003f05270 */
[----:B------:R-:W-:Y:S05]  /*0ce0*/  @P0 BRA `(.L_x_14) ;  /* 0x0000000000380947 */ /* 0x000fea0003800000 */
[----:B------:R-:W4:Y:S01]  /*0cf0*/  S2UR UR5, SR_CgaCtaId ;  /* 0x00000000000579c3 */ /* 0x000f220000008800 */
[----:B--23--:R-:W-:Y:S01]  /*0d00*/  UMOV UR4, 0x400 ;  /* 0x0000040000047882 */ /* 0x00cfe20000000000 */
[----:B------:R-:W-:Y:S01]  /*0d10*/  UMOV UR6, 0x20 ;  /* 0x0000002000067882 */ /* 0x000fe20000000000 */
[----:B------:R-:W-:Y:S01]  /*0d20*/  ELECT P0, URZ, PT ;  /* 0x0000000000ff782f */ /* 0x000fe20003800000 */
[----:B------:R-:W-:-:S04]  /*0d30*/  UIADD3 UR6, UPT, UPT, -UR6, 0x100000, URZ ;  /* 0x0010000006067890 */ /* 0x000fc8000fffe1ff */
[----:B------:R-:W-:Y:S02]  /*0d40*/  USHF.L.U32 UR7, UR6, 0xb, URZ ;  /* 0x0000000b06077899 */ /* 0x000fe400080006ff */
[----:B------:R-:W-:Y:S02]  /*0d50*/  USHF.L.U32 UR6, UR6, 0x1, URZ ;  /* 0x0000000106067899 */ /* 0x000fe400080006ff */
[----:B----4-:R-:W-:Y:S01]  /*0d60*/  ULEA UR4, UR5, UR4, 0x18 ;  /* 0x0000000405047291 */ /* 0x010fe2000f8ec0ff */
[----:B------:R-:W2:Y:S11]  /*0d70*/  FENCE.VIEW.ASYNC.S ;  /* 0x00000000000073c6 */ /* 0x000eb60000000000 */
[----:B--2---:R4:W2:Y:S01]  /*0d80*/  SYNCS.EXCH.64 URZ, [UR4+0xf0], UR6 ;  /* 0x0000f00604ff75b2 */ /* 0x0048a20008000100 */
[----:B------:R4:W3:Y:S01]  /*0d90*/  SYNCS.EXCH.64 URZ, [UR4+0x100], UR6 ;  /* 0x0001000604ff75b2 */ /* 0x0008e20008000100 */
[----:B------:R4:W1:Y:S01]  /*0da0*/  SYNCS.EXCH.64 URZ, [UR4+0xf8], UR6 ;  /* 0x0000f80604ff75b2 */ /* 0x0008620008000100 */
[----:B------:R4:W1:Y:S02]  /*0db0*/  SYNCS.EXCH.64 URZ, [UR4+0x108], UR6 ;  /* 0x0001080604ff75b2 */ /* 0x0008640008000100 */
[----:B----4-:R-:W-:Y:S01]  /*0dc0*/  NOP ;  /* 0x0000000000007918 */ /* 0x010fe20000000000 */
.L_x_14:
[----:B--23--:R-:W2:Y:S01]  /*0dd0*/  S2UR UR7, SR_CgaCtaId ;  /* 0x00000000000779c3 */ /* 0x00cea20000008800 */
[----:B------:R-:W-:Y:S01]  /*0de0*/  VOTEU.ALL UP0, P1 ;  /* 0x0000000000ff7886 */ /* 0x000fe20000800000 */
[----:B------:R-:W-:Y:S01]  /*0df0*/  UMOV UR4, 0x20 ;  /* 0x0000002000047882 */ /* 0x000fe20000000000 */
[----:B------:R-:W-:Y:S01]  /*0e00*/  NOP ;  /* 0x0000000000007918 */ /* 0x000fe20000000000 */
[----:B------:R-:W-:Y:S01]  /*0e10*/  LOP3.LUT R3, R58, 0x1f, RZ, 0xc0, !PT ;  /* 0x0000001f3a037812 */ /* 0x000fe200078ec0ff */
[----:B------:R-:W-:Y:S01]  /*0e20*/  UISETP.NE.AND UP4, UPT, UR13, URZ, UPT ;  /* 0x000000ff0d00728c */ /* 0x000fe2000bf85270 */
[----:B------:R-:W-:Y:S01]  /*0e30*/  @!UP0 UMOV UR6, 0x400 ;  /* 0x0000040000068882 */ /* 0x000fe20000000000 */
[----:B------:R-:W-:-:S04]  /*0e40*/  @!UP0 UIADD3 UR4, UPT, UPT, -UR4, 0x100000, URZ ;  /* 0x0010000004048890 */ /* 0x000fc8000fffe1ff */
[----:B------:R-:W-:Y:S02]  /*0e50*/  @!UP0 USHF.L.U32 UR5, UR4, 0xb, URZ ;  /* 0x0000000b04058899 */ /* 0x000fe400080006ff */
[----:B------:R-:W-:Y:S02]  /*0e60*/  @!UP0 USHF.L.U32 UR4, UR4, 0x1, URZ ;  /* 0x0000000104048899 */ /* 0x000fe400080006ff */
[----:B--2---:R-:W-:Y:S01]  /*0e70*/  @!UP0 ULEA UR6, UR7, UR6, 0x18 ;  /* 0x0000000607068291 */ /* 0x004fe2000f8ec0ff */
[----:B------:R-:W2:Y:S01]  /*0e80*/  LDCU UR7, c[0x0][0x36c] ;  /* 0x00006d80ff0777ac */ /* 0x000ea20008000800 */
[----:B------:R-:W-:Y:S01]  /*0e90*/  VOTEU.ALL UP0, P1 ;  /* 0x0000000000ff7886 */ /* 0x000fe20000800000 */
[----:B------:R-:W3:Y:S09]  /*0ea0*/  FENCE.VIEW.ASYNC.S ;  /* 0x00000000000073c6 */ /* 0x000ef20000000000 */
[----:B---3--:R3:W4:Y:S01]  /*0eb0*/  @!UP0 SYNCS.EXCH.64 URZ, [UR6+0x110], UR4 ;  /* 0x0001100406ff85b2 */ /* 0x0087220008000100 */
[----:B--2---:R-:W-:-:S09]  /*0ec0*/  UISETP.EQ.U32.AND UP5, UPT, UR7, 0x1, UPT ;  /* 0x000000010700788c */ /* 0x004fd2000bfa2070 */
[----:B---3--:R-:W-:Y:S05]  /*0ed0*/  BRA.U !UP5, `(.L_x_15) ;  /* 0x000000010d087547 */ /* 0x008fea000b800000 */
[----:B-1--4-:R-:W-:Y:S01]  /*0ee0*/  UCGABAR_ARV ;  /* 0x00000000000079c7 */ /* 0x012fe20008000000 */
[----:B------:R-:W-:Y:S05]  /*0ef0*/  BRA `(.L_x_16) ;  /* 0x0000000000047947 */ /* 0x000fea0003800000 */
.L_x_15:
[----:B-1--4-:R-:W-:Y:S01]  /*0f00*/  NOP ;  /* 0x0000000000007918 */ /* 0x012fe20000000000 */
.L_x_16:
[----:B------:R-:W1:Y:S01]  /*0f10*/  S2UR UR19, SR_CTAID.X ;  /* 0x00000000001379c3 */ /* 0x000e620000002500 */
[----:B------:R-:W-:-:S05]  /*0f20*/  CS2R.32 R51, SR_CgaSize ;  /* 0x0000000000337805 */ /* 0x000fca0000008a00 */
[----:B------:R-:W-:-:S05]  /*0f30*/  IMAD R51, R51, -0xa0, RZ ;  /* 0xffffff6033337824 */ /* 0x000fca00078e02ff */
[----:B------:R-:W-:-:S14]  /*0f40*/  R2UR UR5, R51 ;  /* 0x00000000330572ca */ /* 0x000fdc00000e0000 */
[----:B------:R-:W2:Y:S01]  /*0f50*/  LDCU UR5, c[0x0][UR5+0x2b0] ;  /* 0x00005600050577ac */ /* 0x000ea20008000800 */
[----:B------:R-:W-:-:S05]  /*0f60*/  CS2R.32 R51, SR_CgaSize ;  /* 0x0000000000337805 */ /* 0x000fca0000008a00 */
[----:B------:R-:W-:-:S05]  /*0f70*/  IMAD R51, R51, -0xa0, RZ ;  /* 0xffffff6033337824 */ /* 0x000fca00078e02ff */
[----:B------:R-:W-:-:S14]  /*0f80*/  R2UR UR4, R51 ;  /* 0x00000000330472ca */ /* 0x000fdc00000e0000 */
[----:B------:R-:W3:Y:S01]  /*0f90*/  LDCU UR4, c[0x0][UR4+0x2b4] ;  /* 0x00005680040477ac */ /* 0x000ee20008000800 */
[----:B------:R-:W4:Y:S01]  /*0fa0*/  S2UR UR7, SR_CTAID.Y ;  /* 0x00000000000779c3 */ /* 0x000f220000002600 */
[----:B------:R-:W-:-:S05]  /*0fb0*/  CS2R.32 R51, SR_CgaSize ;  /* 0x0000000000337805 */ /* 0x000fca0000008a00 */
[----:B------:R-:W-:-:S05]  /*0fc0*/  IMAD R51, R51, -0xa0, RZ ;  /* 0xffffff6033337824 */ /* 0x000fca00078e02ff */
[----:B------:R-:W-:-:S14]  /*0fd0*/  R2UR UR8, R51 ;  /* 0x00000000330872ca */ /* 0x000fdc00000e0000 */
[----:B------:R-:W3:Y:S01]  /*0fe0*/  LDCU UR8, c[0x0][UR8+0x2a0] ;  /* 0x00005400080877ac */ /* 0x000ee20008000800 */
[----:B------:R-:W-:-:S05]  /*0ff0*/  CS2R.32 R51, SR_CgaSize ;  /* 0x0000000000337805 */ /* 0x000fca0000008a00 */
[----:B------:R-:W-:-:S05]  /*1000*/  IMAD R51, R51, -0xa0, RZ ;  /* 0xffffff6033337824 */ /* 0x000fca00078e02ff */
[----:B------:R-:W-:-:S14]  /*1010*/  R2UR UR9, R51 ;  /* 0x00000000330972ca */ /* 0x000fdc00000e0000 */
[----:B------:R-:W3:Y:S01]  /*1020*/  LDCU UR9, c[0x0][UR9+0x2a4] ;  /* 0x00005480090977ac */ /* 0x000ee20008000800 */
[----:B------:R-:W3:Y:S01]  /*1030*/  S2UR UR10, SR_CgaCtaId ;  /* 0x00000000000a79c3 */ /* 0x000ee20000008800 */
[----:B------:R-:W-:Y:S01]  /*1040*/  UISETP.GT.U32.AND UP0, UPT, UR46, 0xffff, UPT ;  /* 0x0000ffff2e00788c */ /* 0x000fe2000bf04070 */
[----:B------:R-:W3:Y:S01]  /*1050*/  LDCU UR18, c[0x0][0xb24] ;  /* 0x00016480ff1277ac */ /* 0x000ee20008000800 */
[----:B------:R-:W-:Y:S01]  /*1060*/  UMOV UR29, 0x5 ;  /* 0x00000005001d7882 */ /* 0x000fe20000000000 */
[----:B-1----:R-:W-:-:S04]  /*1070*/  I2FP.F32.U32 R2, UR19 ;  /* 0x0000001300027c45 */ /* 0x002fc80008201000 */
[----:B------:R-:W1:Y:S01]  /*1080*/  S2UR UR36, SR_CTAID.Z ;  /* 0x00000000002479c3 */ /* 0x000e620000002700 */
[----:B------:R-:W1:Y:S01]  /*1090*/  LDCU UR42, c[0x0][0xb24] ;  /* 0x00016480ff2a77ac */ /* 0x000e620008000800 */
[----:B--2---:R-:W-:Y:S01]  /*10a0*/  FMUL R2, R2, UR5 ;  /* 0x0000000502027c20 */ /* 0x004fe20008400000 */
[----:B------:R-:W-:Y:S01]  /*10b0*/  USEL UR5, UR46, 0xffff, !UP0 ;  /* 0x0000ffff2e057887 */ /* 0x000fe2000c000000 */
[----:B----4-:R-:W-:Y:S01]  /*10c0*/  I2FP.F32.U32 R0, UR7 ;  /* 0x0000000700007c45 */ /* 0x010fe20008201000 */
[----:B------:R-:W2:Y:S03]  /*10d0*/  LDCU UR27, c[0x0][0xb30] ;  /* 0x00016600ff1b77ac */ /* 0x000ea60008000800 */
[----:B------:R-:W4:Y:S01]  /*10e0*/  F2I.U32.TRUNC.NTZ R2, R2 ;  /* 0x0000000200027305 */ /* 0x000f22000020f000 */
[----:B---3--:R-:W-:Y:S01]  /*10f0*/  FMUL R0, R0, UR4 ;  /* 0x0000000400007c20 */ /* 0x008fe20008400000 */
[----:B------:R-:W-:-:S02]  /*1100*/  ULOP3.LUT UR24, UR5, 0xffff, URZ, 0xc0, !UPT ;  /* 0x0000ffff05187892 */ /* 0x000fc4000f8ec0ff */
[----:B------:R-:W-:Y:S02]  /*1110*/  USHF.L.U32 UR28, UR10, 0xa, URZ ;  /* 0x0000000a0a1c7899 */ /* 0x000fe400080006ff */
[----:B------:R-:W-:Y:S02]  /*1120*/  UISETP.GE.AND UP2, UPT, UR18, 0x1, UPT ;  /* 0x000000011200788c */ /* 0x000fe4000bf46270 */
[----:B------:R-:W3:Y:S01]  /*1130*/  F2I.U32.TRUNC.NTZ R0, R0 ;  /* 0x0000000000007305 */ /* 0x000ee2000020f000 */
[----:B------:R-:W-:Y:S01]  /*1140*/  UMOV UR25, UR7 ;  /* 0x0000000700197c82 */ /* 0x000fe20008000000 */
[----:B------:R-:W-:Y:S01]  /*1150*/  UMOV UR20, UR19 ;  /* 0x0000001300147c82 */ /* 0x000fe20008000000 */
[----:B----4-:R-:W-:Y:S02]  /*1160*/  R2UR UR4, R2 ;  /* 0x00000000020472ca */ /* 0x010fe400000e0000 */
[----:B------:R-:W-:Y:S02]  /*1170*/  PRMT R2, RZ, 0x7610, R2 ;  /* 0x00007610ff027816 */ /* 0x000fe40000000002 */
[----:B---3--:R-:W-:-:S02]  /*1180*/  R2UR UR6, R0 ;  /* 0x00000000000672ca */ /* 0x008fc400000e0000 */
[----:B------:R-:W-:-:S07]  /*1190*/  PRMT R0, RZ, 0x7610, R0 ;  /* 0x00007610ff007816 */ /* 0x000fce0000000000 */
[----:B------:R-:W-:-:S04]  /*11a0*/  UIADD3 UR5, UPT, UPT, -UR4, URZ, URZ ;  /* 0x000000ff04057290 */ /* 0x000fc8000fffe1ff */
[----:B------:R-:W-:Y:S02]  /*11b0*/  UIMAD UR5, UR8, UR5, UR19 ;  /* 0x00000005080572a4 */ /* 0x000fe4000f8e0213 */
[----:B------:R-:W-:-:S04]  /*11c0*/  UIADD3 UR4, UPT, UPT, -UR6, URZ, URZ ;  /* 0x000000ff06047290 */ /* 0x000fc8000fffe1ff */
[----:B------:R-:W-:Y:S01]  /*11d0*/  IMAD.U32 R51, RZ, RZ, UR5 ;  /* 0x00000005ff337e24 */ /* 0x000fe2000f8e00ff */
[----:B------:R-:W-:-:S06]  /*11e0*/  UIMAD UR4, UR9, UR4, UR7 ;  /* 0x00000004090472a4 */ /* 0x000fcc000f8e0207 */
[----:B------:R-:W-:Y:S01]  /*11f0*/  IMAD.U32 R50, RZ, RZ, UR4 ;  /* 0x00000004ff327e24 */ /* 0x000fe2000f8e00ff */
[----:B-12---:R-:W-:Y:S06]  /*1200*/  BRA.U UP4, `(.L_x_17) ;  /* 0x0000000104447547 */ /* 0x006fec000b800000 */
[----:B------:R-:W-:Y:S02]  /*1210*/  R2UR UR4, R51 ;  /* 0x00000000330472ca */ /* 0x000fe400000e0000 */
[----:B------:R-:W-:-:S11]  /*1220*/  R2UR UR8, R50 ;  /* 0x00000000320872ca */ /* 0x000fd600000e0000 */
[----:B------:R-:W-:Y:S02]  /*1230*/  UISETP.GT.U32.AND UP0, UPT, UR4, 0x1, UPT ;  /* 0x000000010400788c */ /* 0x000fe4000bf04070 */
[----:B------:R-:W-:Y:S02]  /*1240*/  ULOP3.LUT UR4, UR4, 0xfffffffe, URZ, 0xc0, !UPT ;  /* 0xfffffffe04047892 */ /* 0x000fe4000f8ec0ff */
[----:B------:R-:W-:Y:S02]  /*1250*/  UISETP.NE.AND UP1, UPT, UR8, URZ, UP0 ;  /* 0x000000ff0800728c */ /* 0x000fe40008725270 */
[----:B------:R-:W-:Y:S02]  /*1260*/  UISETP.NE.AND UP0, UPT, UR8, 0x1, UP0 ;  /* 0x000000010800788c */ /* 0x000fe40008705270 */
[----:B------:R-:W-:Y:S02]  /*1270*/  USEL UR7, URZ, 0x1, UP1 ;  /* 0x00000001ff077887 */ /* 0x000fe40008800000 */
[----:B------:R-:W-:-:S02]  /*1280*/  USEL UR6, URZ, 0x4, UP0 ;  /* 0x00000004ff067887 */ /* 0x000fc40008000000 */
[----:B------:R-:W-:Y:S02]  /*1290*/  USEL UR5, URZ, 0x2, UP1 ;  /* 0x00000002ff057887 */ /* 0x000fe40008800000 */
[----:B------:R-:W-:Y:S02]  /*12a0*/  ULEA UR4, UR8, UR4, 0x1 ;  /* 0x0000000408047291 */ /* 0x000fe4000f8e08ff */
[----:B------:R-:W-:Y:S02]  /*12b0*/  USEL UR8, URZ, 0x8, UP0 ;  /* 0x00000008ff087887 */ /* 0x000fe40008000000 */
[----:B------:R-:W-:-:S03]  /*12c0*/  UIADD3 UR5, UPT, UPT, UR5, UR6, UR7 ;  /* 0x0000000605057290 */ /* 0x000fc6000fffe007 */
[----:B------:R-:W-:Y:S01]  /*12d0*/  UMOV UR6, 0x3 ;  /* 0x0000000300067882 */ /* 0x000fe20000000000 */
[----:B------:R-:W-:Y:S02]  /*12e0*/  UIADD3 UR5, UPT, UPT, UR5, UR8, URZ ;  /* 0x0000000805057290 */ /* 0x000fe4000fffe0ff */
[----:B------:R-:W-:-:S04]  /*12f0*/  USHF.L.U32 UR4, UR6, UR4, URZ ;  /* 0x0000000406047299 */ /* 0x000fc800080006ff */
[----:B------:R-:W-:Y:S02]  /*1300*/  IMAD.U32 R2, RZ, RZ, UR5 ;  /* 0x00000005ff027e24 */ /* 0x000fe4000f8e00ff */
[----:B------:R-:W-:Y:S02]  /*1310*/  IMAD.U32 R0, RZ, RZ, UR4 ;  /* 0x00000004ff007e24 */ /* 0x000fe4000f8e00ff */
.L_x_17:
[----:B------:R-:W-:Y:S05]  /*1320*/  BRA.U !UP2, `(.L_x_18) ;  /* 0x000000010ad07547 */ /* 0x000fea000b800000 */
[----:B------:R-:W1:Y:S01]  /*1330*/  LDCU.128 UR20, c[0x0][0xb10] ;  /* 0x00016200ff1477ac */ /* 0x000e620008000c00 */
[----:B------:R-:W2:Y:S01]  /*1340*/  LDCU UR12, c[0x0][0x370] ;  /* 0x00006e00ff0c77ac */ /* 0x000ea20008000800 */
[----:B------:R-:W3:Y:S01]  /*1350*/  LDCU UR5, c[0x0][0x374] ;  /* 0x00006e80ff0577ac */ /* 0x000ee20008000800 */
[----:B------:R-:W4:Y:S01]  /*1360*/  LDCU UR26, c[0x0][0xb0c] ;  /* 0x00016180ff1a77ac */ /* 0x000f220008000800 */
[----:B------:R-:W4:Y:S01]  /*1370*/  LDCU UR4, c[0x0][0xb20] ;  /* 0x00016400ff0477ac */ /* 0x000f220008000800 */
[----:B------:R-:W4:Y:S01]  /*1380*/  LDCU.64 UR16, c[0x0][0xb28] ;  /* 0x00016500ff1077ac */ /* 0x000f220008000a00 */
[----:B-1----:R-:W-:Y:S02]  /*1390*/  UISETP.NE.AND UP0, UPT, UR22, 0x1, UPT ;  /* 0x000000011600788c */ /* 0x002fe4000bf05270 */
[----:B---3--:R-:W-:Y:S02]  /*13a0*/  UIMAD.WIDE.U32 UR6, UR5, UR23, URZ ;  /* 0x00000017050672a5 */ /* 0x008fe4000f8e00ff */
[----:B--2---:R-:W-:-:S02]  /*13b0*/  UIMAD.WIDE.U32 UR8, UR12, UR20, URZ ;  /* 0x000000140c0872a5 */ /* 0x004fc4000f8e00ff */
[----:B----4-:R-:W-:Y:S02]  /*13c0*/  UISETP.NE.AND UP1, UPT, UR26, 0x1, UPT ;  /* 0x000000011a00788c */ /* 0x010fe4000bf25270 */
[----:B------:R-:W-:Y:S01]  /*13d0*/  UISETP.NE.AND UP2, UPT, UR18, 0x1, UPT ;  /* 0x000000011200788c */ /* 0x000fe2000bf45270 */
[----:B------:R-:W-:Y:S02]  /*13e0*/  UMOV UR6, UR7 ;  /* 0x0000000700067c82 */ /* 0x000fe40008000000 */
[----:B------:R-:W-:Y:S01]  /*13f0*/  UMOV UR8, UR9 ;  /* 0x0000000900087c82 */ /* 0x000fe20008000000 */
[----:B------:R-:W-:Y:S02]  /*1400*/  @UP0 USHF.R.U32.HI UR5, URZ, UR4, UR6 ;  /* 0x00000004ff050299 */ /* 0x000fe40008011606 */
[----:B------:R-:W-:Y:S02]  /*1410*/  UIMAD.WIDE.U32 UR14, UR25, UR23, URZ ;  /* 0x00000017190e72a5 */ /* 0x000fe4000f8e00ff */
[----:B------:R-:W-:-:S02]  /*1420*/  UIMAD.WIDE.U32 UR6, UR5, UR16, URZ ;  /* 0x00000010050672a5 */ /* 0x000fc4000f8e00ff */
[----:B------:R-:W-:Y:S02]  /*1430*/  @UP1 USHF.R.U32.HI UR12, URZ, UR21, UR8 ;  /* 0x00000015ff0c1299 */ /* 0x000fe40008011608 */
[----:B------:R-:W-:Y:S02]  /*1440*/  UIMAD.WIDE.U32 UR10, UR19, UR20, URZ ;  /* 0x00000014130a72a5 */ /* 0x000fe4000f8e00ff */
[----:B------:R-:W-:Y:S01]  /*1450*/  UIMAD.WIDE.U32 UR8, UR12, UR16, URZ ;  /* 0x000000100c0872a5 */ /* 0x000fe2000f8e00ff */
[----:B------:R-:W-:Y:S01]  /*1460*/  UMOV UR14, UR15 ;  /* 0x0000000f000e7c82 */ /* 0x000fe20008000000 */
[----:B------:R-:W-:Y:S01]  /*1470*/  UMOV UR6, UR7 ;  /* 0x0000000700067c82 */ /* 0x000fe20008000000 */
[----:B------:R-:W-:Y:S02]  /*1480*/  USHF.R.U32.HI UR14, URZ, UR4, UR14 ;  /* 0x00000004ff0e7299 */ /* 0x000fe4000801160e */
[----:B------:R-:W-:Y:S01]  /*1490*/  @UP2 USHF.R.U32.HI UR5, URZ, UR17, UR6 ;  /* 0x00000011ff052299 */ /* 0x000fe20008011606 */
[----:B------:R-:W-:-:S02]  /*14a0*/  UMOV UR10, UR11 ;  /* 0x0000000b000a7c82 */ /* 0x000fc40008000000 */
[----:B------:R-:W-:Y:S01]  /*14b0*/  UMOV UR6, UR9 ;  /* 0x0000000900067c82 */ /* 0x000fe20008000000 */
[----:B------:R-:W-:Y:S02]  /*14c0*/  USHF.R.U32.HI UR10, URZ, UR21, UR10 ;  /* 0x00000015ff0a7299 */ /* 0x000fe4000801160a */
[----:B------:R-:W-:Y:S02]  /*14d0*/  @UP2 USHF.R.U32.HI UR12, URZ, UR17, UR6 ;  /* 0x00000011ff0c2299 */ /* 0x000fe40008011606 */
[----:B------:R-:W-:Y:S02]  /*14e0*/  USEL UR4, UR25, UR14, !UP0 ;  /* 0x0000000e19047287 */ /* 0x000fe4000c000000 */
[----:B------:R-:W-:Y:S02]  /*14f0*/  UIMAD UR6, UR5, UR18, URZ ;  /* 0x00000012050672a4 */ /* 0x000fe4000f8e02ff */
[----:B------:R-:W-:Y:S02]  /*1500*/  USEL UR5, UR19, UR10, !UP1 ;  /* 0x0000000a13057287 */ /* 0x000fe4000c800000 */
[----:B------:R-:W-:-:S02]  /*1510*/  UIMAD UR8, UR12, UR18, URZ ;  /* 0x000000120c0872a4 */ /* 0x000fc4000f8e02ff */
[----:B------:R-:W-:Y:S02]  /*1520*/  UISETP.GE.AND UP0, UPT, UR4, UR6, UPT ;  /* 0x000000060400728c */ /* 0x000fe4000bf06270 */
[----:B------:R-:W-:Y:S02]  /*1530*/  UIMAD.WIDE.U32 UR6, UR4, UR16, URZ ;  /* 0x00000010040672a5 */ /* 0x000fe4000f8e00ff */
[----:B------:R-:W-:Y:S02]  /*1540*/  UISETP.GE.OR UP0, UPT, UR5, UR8, UP0 ;  /* 0x000000080500728c */ /* 0x000fe40008706670 */
[----:B------:R-:W-:Y:S02]  /*1550*/  UIMAD.WIDE.U32 UR8, UR5, UR16, URZ ;  /* 0x00000010050872a5 */ /* 0x000fe4000f8e00ff */
[----:B------:R-:W-:Y:S02]  /*1560*/  USHF.R.U32.HI UR7, URZ, UR17, UR7 ;  /* 0x00000011ff077299 */ /* 0x000fe40008011607 */
[----:B------:R-:W-:-:S02]  /*1570*/  UIADD3 UR10, UPT, UPT, -UR4, URZ, URZ ;  /* 0x000000ff040a7290 */ /* 0x000fc4000fffe1ff */
[----:B------:R-:W-:Y:S02]  /*1580*/  USEL UR7, UR4, UR7, !UP2 ;  /* 0x0000000704077287 */ /* 0x000fe4000d000000 */
[----:B------:R-:W-:Y:S01]  /*1590*/  UIADD3 UR20, UPT, UPT, -UR5, URZ, URZ ;  /* 0x000000ff05147290 */ /* 0x000fe2000fffe1ff */
[----:B------:R-:W-:Y:S01]  /*15a0*/  @!UP0 UMOV UR6, UR9 ;  /* 0x0000000900068c82 */ /* 0x000fe20008000000 */
[----:B------:R-:W-:Y:S02]  /*15b0*/  UIADD3 UR8, UPT, UPT, -UR7, URZ, URZ ;  /* 0x000000ff07087290 */ /* 0x000fe4000fffe1ff */
[----:B------:R-:W-:Y:S02]  /*15c0*/  @!UP0 USHF.R.U32.HI UR6, URZ, UR17, UR6 ;  /* 0x00000011ff068299 */ /* 0x000fe40008011606 */
[----:B------:R-:W-:Y:S02]  /*15d0*/  UIMAD UR8, UR18, UR8, UR4 ;  /* 0x00000008120872a4 */ /* 0x000fe4000f8e0204 */
[----:B------:R-:W-:-:S02]  /*15e0*/  @!UP0 USEL UR6, UR5, UR6, !UP2 ;  /* 0x0000000605068287 */ /* 0x000fc4000d000000 */
[----:B------:R-:W-:Y:S02]  /*15f0*/  UIMAD UR25, UR22, UR10, UR25 ;  /* 0x0000000a161972a4 */ /* 0x000fe4000f8e0219 */
[----:B------:R-:W-:Y:S02]  /*1600*/  @!UP0 UIADD3 UR7, UPT, UPT, UR7, -UR6, URZ ;  /* 0x8000000607078290 */ /* 0x000fe4000fffe0ff */
[----:B------:R-:W-:Y:S02]  /*1610*/  @!UP0 UIMAD UR6, UR8, UR12, UR6 ;  /* 0x0000000c080682a4 */ /* 0x000fe4000f8e0206 */
[----:B------:R-:W-:Y:S02]  /*1620*/  @!UP0 UIMAD UR4, UR7, UR18, UR5 ;  /* 0x00000012070482a4 */ /* 0x000fe4000f8e0205 */
[----:B------:R-:W-:Y:S02]  /*1630*/  UIMAD UR20, UR26, UR20, UR19 ;  /* 0x000000141a1472a4 */ /* 0x000fe4000f8e0213 */
[----:B------:R-:W-:Y:S01]  /*1640*/  UIMAD UR25, UR4, UR22, UR25 ;  /* 0x00000016041972a4 */ /* 0x000fe2000f8e0219 */
[----:B------:R-:W-:-:S02]  /*1650*/  @!UP0 UMOV UR5, UR6 ;  /* 0x0000000600058c82 */ /* 0x000fc40008000000 */
[----:B------:R-:W-:-:S12]  /*1660*/  UIMAD UR20, UR5, UR26, UR20 ;  /* 0x0000001a051472a4 */ /* 0x000fd8000f8e0214 */
.L_x_18:
[----:B------:R-:W-:Y:S02]  /*1670*/  UISETP.NE.AND UP1, UPT, UR27, 0x1, UPT ;  /* 0x000000011b00788c */ /* 0x000fe4000bf25270 */
[----:B------:R-:W-:Y:S02]  /*1680*/  UISETP.NE.AND UP0, UPT, UR13, 0x2, UPT ;  /* 0x000000020d00788c */ /* 0x000fe4000bf05270 */
[----:B------:R-:W-:Y:S02]  /*1690*/  ULOP3.LUT UR28, UR28, 0x800, URZ, 0xc0, !UPT ;  /* 0x000008001c1c7892 */ /* 0x000fe4000f8ec0ff */
[----:B------:R-:W-:-:S03]  /*16a0*/  USHF.L.U32 UR24, UR29, UR24, URZ ;  /* 0x000000181d187299 */ /* 0x000fc600080006ff */
[----:B------:R-:W-:Y:S09]  /*16b0*/  BRA.U UP1, `(.L_x_19) ;  /* 0x0000000101447547 */ /* 0x000ff2000b800000 */
[----:B------:R-:W1:Y:S01]  /*16c0*/  LDCU.128 UR8, c[0x0][0xb10] ;  /* 0x00016200ff0877ac */ /* 0x000e620008000c00 */
[----:B------:R-:W2:Y:S01]  /*16d0*/  LDCU UR12, c[0x0][0xb0c] ;  /* 0x00016180ff0c77ac */ /* 0x000ea20008000800 */
[----:B------:R-:W3:Y:S01]  /*16e0*/  LDCU UR14, c[0x0][0xb20] ;  /* 0x00016400ff0e77ac */ /* 0x000ee20008000800 */
[----:B-1----:R-:W-:Y:S02]  /*16f0*/  UIMAD.WIDE.U32 UR6, UR20, UR8, URZ ;  /* 0x00000008140672a5 */ /* 0x002fe4000f8e00ff */
[----:B------:R-:W-:Y:S02]  /*1700*/  UIMAD.WIDE.U32 UR4, UR25, UR11, URZ ;  /* 0x0000000b190472a5 */ /* 0x000fe4000f8e00ff */
[----:B--2---:R-:W-:Y:S02]  /*1710*/  UISETP.NE.AND UP2, UPT, UR12, 0x1, UPT ;  /* 0x000000010c00788c */ /* 0x004fe4000bf45270 */
[----:B------:R-:W-:Y:S01]  /*1720*/  UISETP.NE.AND UP1, UPT, UR10, 0x1, UPT ;  /* 0x000000010a00788c */ /* 0x000fe2000bf25270 */
[----:B------:R-:W-:-:S02]  /*1730*/  UMOV UR6, UR7 ;  /* 0x0000000700067c82 */ /* 0x000fc40008000000 */
[----:B------:R-:W-:Y:S01]  /*1740*/  UMOV UR4, UR5 ;  /* 0x0000000500047c82 */ /* 0x000fe20008000000 */
[----:B------:R-:W-:Y:S02]  /*1750*/  USHF.R.U32.HI UR6, URZ, UR9, UR6 ;  /* 0x00000009ff067299 */ /* 0x000fe40008011606 */
[----:B---3--:R-:W-:Y:S02]  /*1760*/  USHF.R.U32.HI UR4, URZ, UR14, UR4 ;  /* 0x0000000eff047299 */ /* 0x008fe40008011604 */
[----:B------:R-:W-:Y:S02]  /*1770*/  USEL UR5, UR20, UR6, !UP2 ;  /* 0x0000000614057287 */ /* 0x000fe4000d000000 */
[----:B------:R-:W-:-:S04]  /*1780*/  USEL UR4, UR25, UR4, !UP1 ;  /* 0x0000000419047287 */ /* 0x000fc8000c800000 */
[----:B------:R-:W-:Y:S02]  /*1790*/  UIADD3 UR6, UPT, UPT, -UR4, UR5, URZ ;  /* 0x0000000504067290 */ /* 0x000fe4000fffe1ff */
[----:B------:R-:W-:Y:S02]  /*17a0*/  UIADD3 UR4, UPT, UPT, UR4, -UR5, URZ ;  /* 0x8000000504047290 */ /* 0x000fe4000fffe0ff */
[----:B------:R-:W-:Y:S02]  /*17b0*/  UIMAD UR25, UR6, UR10, UR25 ;  /* 0x0000000a061972a4 */ /* 0x000fe4000f8e0219 */
[----:B------:R-:W-:-:S12]  /*17c0*/  UIMAD UR20, UR4, UR12, UR20 ;  /* 0x0000000c041472a4 */ /* 0x000fd8000f8e0214 */
.L_x_19:
[----:B------:R-:W-:Y:S05]  /*17d0*/  BRA.U !UP5, `(.L_x_20) ;  /* 0x000000010d0c7547 */ /* 0x000fea000b800000 */
[----:B------:R-:W-:Y:S01]  /*17e0*/  UCGABAR_WAIT ;  /* 0x0000000000007dc7 */ /* 0x000fe20008000000 */
[----:B------:R-:W-:Y:S01]  /*17f0*/  CCTL.IVALL ;  /* 0x00000000ff00798f */ /* 0x000fe20002000000 */
[----:B------:R-:W-:Y:S05]  /*1800*/  BRA `(.L_x_21) ;  /* 0x0000000000047947 */ /* 0x000fea0003800000 */
.L_x_20:
[----:B------:R-:W-:Y:S06]  /*1810*/  BAR.SYNC.DEFER_BLOCKING 0x0 ;  /* 0x0000000000007b1d */ /* 0x000fec0000010000 */
.L_x_21:
[----:B------:R-:W-:Y:S05]  /*1820*/  BRA.U UP0, `(.L_x_22) ;  /* 0x0000001500147547 */ /* 0x000fea000b800000 */
[----:B------:R-:W1:Y:S01]  /*1830*/  LDCU UR6, c[0x0][0x38c] ;  /* 0x00007180ff0677ac */ /* 0x000e620008000800 */
[----:B------:R-:W2:Y:S01]  /*1840*/  S2UR UR9, SR_CgaCtaId ;  /* 0x00000000000979c3 */ /* 0x000ea20000008800 */
[----:B------:R-:W-:Y:S01]  /*1850*/  PLOP3.LUT P1, PT, PT, PT, UP3, 0x80, 0x8 ;  /* 0x000000000008781c */ /* 0x000fe20003f2f038 */
[----:B------:R-:W-:Y:S01]  /*1860*/  IMAD.MOV.U32 R12, RZ, RZ, 0x1 ;  /* 0x00000001ff0c7424 */ /* 0x000fe200078e00ff */
[----:B------:R-:W-:Y:S01]  /*1870*/  UMOV UR8, 0x400 ;  /* 0x0000040000087882 */ /* 0x000fe20000000000 */
[----:B------:R-:W-:Y:S01]  /*1880*/  UISETP.NE.AND UP1, UPT, UR13, URZ, UPT ;  /* 0x000000ff0d00728c */ /* 0x000fe2000bf25270 */
[----:B------:R-:W-:Y:S01]  /*1890*/  ISETP.NE.AND P2, PT, R3, RZ, P3 ;  /* 0x000000ff0300720c */ /* 0x000fe20001f45270 */
[----:B------:R-:W-:Y:S01]  /*18a0*/  USHF.L.U32 UR7, UR19, 0x6, URZ ;  /* 0x0000000613077899 */ /* 0x000fe200080006ff */
[----:B------:R-:W-:Y:S01]  /*18b0*/  PLOP3.LUT P1, PT, P1, PT, PT, 0x8, 0x80 ;  /* 0x000000000080781c */ /* 0x000fe20000f2e170 */
[----:B------:R-:W-:Y:S01]  /*18c0*/  USHF.L.U32 UR46, UR19, 0x5, URZ ;  /* 0x00000005132e7899 */ /* 0x000fe200080006ff */
[----:B------:R-:W-:Y:S01]  /*18d0*/  CS2R R10, SRZ ;  /* 0x00000000000a7805 */ /* 0x000fe2000001ff00 */
[----:B------:R-:W-:Y:S01]  /*18e0*/  IMAD.MOV.U32 R9, RZ, RZ, RZ ;  /* 0x000000ffff097224 */ /* 0x000fe200078e00ff */
[----:B------:R-:W3:Y:S01]  /*18f0*/  LDCU UR39, c[0x0][0x370] ;  /* 0x00006e00ff2777ac */ /* 0x000ee20008000800 */
[----:B------:R-:W-:Y:S01]  /*1900*/  IMAD.MOV.U32 R8, RZ, RZ, 0x1 ;  /* 0x00000001ff087424 */ /* 0x000fe200078e00ff */
[----:B------:R-:W-:-:S02]  /*1910*/  USEL UR21, UR43, 0x2, UP1 ;  /* 0x000000022b157887 */ /* 0x000fc40008800000 */
[----:B-1----:R-:W-:Y:S02]  /*1920*/  UIADD3 UR5, UPT, UPT, UR6, 0x3f, URZ ;  /* 0x0000003f06057890 */ /* 0x002fe4000fffe0ff */
[----:B------:R-:W-:Y:S02]  /*1930*/  UIADD3 UR47, UPT, UPT, UR6, 0x7e, URZ ;  /* 0x0000007e062f7890 */ /* 0x000fe4000fffe0ff */
[----:B------:R-:W-:Y:S01]  /*1940*/  USHF.R.S32.HI UR4, URZ, 0x1f, UR5 ;  /* 0x0000001fff047899 */ /* 0x000fe20008011405 */
[----:B------:R-:W1:Y:S03]  /*1950*/  LDCU.64 UR26, c[0x0][0x348] ;  /* 0x00006900ff1a77ac */ /* 0x000e660008000a00 */
[----:B------:R-:W-:Y:S02]  /*1960*/  ULEA.HI UR4, UR4, UR5, URZ, 0x6 ;  /* 0x0000000504047291 */ /* 0x000fe4000f8f30ff */
[----:B--2---:R-:W-:-:S02]  /*1970*/  ULEA UR13, UR9, UR8, 0x18 ;  /* 0x00000008090d7291 */ /* 0x004fc4000f8ec0ff */
[----:B------:R-:W-:Y:S02]  /*1980*/  USHF.R.S32.HI UR41, URZ, 0x6, UR4 ;  /* 0x00000006ff297899 */ /* 0x000fe40008011404 */
[----:B------:R-:W-:Y:S02]  /*1990*/  UIADD3 UR4, UPT, UPT, UR6, -0x1, URZ ;  /* 0xffffffff06047890 */ /* 0x000fe4000fffe0ff */
[----:B------:R-:W-:Y:S02]  /*19a0*/  UISETP.LT.U32.AND UP0, UPT, UR41, 0x5, UPT ;  /* 0x000000052900788c */ /* 0x000fe4000bf01070 */
[----:B------:R-:W-:Y:S02]  /*19b0*/  UISETP.GE.U32.AND UP2, UPT, UR4, -0x7f, UPT ;  /* 0xffffff810400788c */ /* 0x000fe4000bf46070 */
[----:B------:R-:W-:Y:S02]  /*19c0*/  USEL UR40, UR41, 0x5, UP0 ;  /* 0x0000000529287887 */ /* 0x000fe40008000000 */
[----:B------:R-:W-:-:S02]  /*19d0*/  ULOP3.LUT UR5, UR7, 0x40, URZ, 0xc0, !UPT ;  /* 0x0000004007057892 */ /* 0x000fc4000f8ec0ff */
[----:B------:R-:W-:Y:S02]  /*19e0*/  UIADD3 UR4, UPT, UPT, UR40, -0x1, URZ ;  /* 0xffffffff28047890 */ /* 0x000fe4000fffe0ff */
[----:B------:R-:W-:Y:S01]  /*19f0*/  ULEA UR30, UR28, UR13, 0x1 ;  /* 0x0000000d1c1e7291 */ /* 0x000fe2000f8e08ff */
[----:B------:R-:W2:Y:S02]  /*1a00*/  LDCU UR38, c[0x0][0x374] ;  /* 0x00006e80ff2677ac */ /* 0x000ea40008000800 */
[----:B------:R-:W-:Y:S02]  /*1a10*/  @UP2 UIADD3 UR4, UPT, UPT, UR40, URZ, URZ ;  /* 0x000000ff28042290 */ /* 0x000fe4000fffe0ff */
[----:B------:R-:W-:Y:S02]  /*1a20*/  ULOP3.LUT UR46, UR46, 0x20, URZ, 0xc0, !UPT ;  /* 0x000000202e2e7892 */ /* 0x000fe4000f8ec0ff */
[----:B------:R-:W-:Y:S02]  /*1a30*/  ULEA.HI UR45, UR28, UR5, URZ, 0x1a ;  /* 0x000000051c2d7291 */ /* 0x000fe4000f8fd0ff */
[----:B------:R-:W-:-:S02]  /*1a40*/  UIADD3 UR30, UPT, UPT, UR30, 0x3300, URZ ;  /* 0x000033001e1e7890 */ /* 0x000fc4000fffe0ff */
[----:B------:R-:W-:Y:S02]  /*1a50*/  UIADD3 UR44, UPT, UPT, UR41, -UR40, URZ ;  /* 0x80000028292c7290 */ /* 0x000fe4000fffe0ff */
[----:B------:R-:W-:Y:S02]  /*1a60*/  UIADD3 UR29, UPT, UPT, UR4, 0x1, URZ ;  /* 0x00000001041d7890 */ /* 0x000fe4000fffe0ff */
[----:B------:R-:W-:Y:S01]  /*1a70*/  UIADD3 UR43, UPT, UPT, -UR4, URZ, URZ ;  /* 0x000000ff042b7290 */ /* 0x000fe2000fffe1ff */
[----:B-1-3--:R-:W-:-:S11]  /*1a80*/  UMOV UR6, URZ ;  /* 0x000000ff00067c82 */ /* 0x00afd60008000000 */
.L_x_42:
[----:B------:R-:W1:Y:S02]  /*1a90*/  S2UR UR4, SR_CgaCtaId ;  /* 0x00000000000479c3 */ /* 0x000e640000008800 */
[----:B-1----:R-:W-:-:S09]  /*1aa0*/  UISETP.NE.AND UP0, UPT, UR4, URZ, UPT ;  /* 0x000000ff0400728c */ /* 0x002fd2000bf05270 */
[----:B------:R-:W-:Y:S05]  /*1ab0*/  BRA.U UP0, `(.L_x_23) ;  /* 0x0000000100287547 */ /* 0x000fea000b800000 */
[----:B------:R-:W-:Y:S02]  /*1ac0*/  LEA R0, R9, UR13, 0x3 ;  /* 0x0000000d09007c11 */ /* 0x000fe4000f8e18ff */
[----:B------:R-:W-:-:S04]  /*1ad0*/  SHF.L.U32 R2, R8, 0x1f, RZ ;  /* 0x0000001f08027819 */ /* 0x000fc800000006ff */
[----:B------:R-:W1:Y:S02]  /*1ae0*/  SYNCS.PHASECHK.TRANS64.TRYWAIT P0, [R0+URZ+0x100], R2 ;  /* 0x00010002000075a7 */ /* 0x000e6400080011ff */
[----:B-1----:R-:W-:Y:S05]  /*1af0*/  @!P0 BRA `(.L_x_24) ;  /* 0x0000006000b48947 */ /* 0x002fea0003800000 */
.L_x_134:
[----:B------:R-:W-:Y:S01]  /*1b00*/  VIADD R9, R9, 0x1 ;  /* 0x0000000109097836 */ /* 0x000fe20000000000 */
[----:B------:R1:W-:Y:S04]  /*1b10*/  SYNCS.ARRIVE.TRANS64.A1T0 RZ, [R0+URZ+0xf0], RZ ;  /* 0x0000f0ff00ff79a7 */ /* 0x0003e800081000ff */
[----:B------:R-:W-:-:S04]  /*1b20*/  ISETP.NE.AND P0, PT, R9, 0x2, PT ;  /* 0x000000020900780c */ /* 0x000fc80003f05270 */
[----:B------:R-:W-:Y:S02]  /*1b30*/  SEL R9, R9, RZ, P0 ;  /* 0x000000ff09097207 */ /* 0x000fe40000000000 */
[----:B-1----:R-:W-:-:S04]  /*1b40*/  SEL R0, RZ, 0x1, P0 ;  /* 0x00000001ff007807 */ /* 0x002fc80000000000 */
[----:B------:R-:W-:-:S07]  /*1b50*/  LOP3.LUT R8, R8, R0, RZ, 0x3c, !PT ;  /* 0x0000000008087212 */ /* 0x000fce00078e3cff */
.L_x_23:
[----:B------:R-:W-:Y:S01]  /*1b60*/  ULEA UR4, UR6, UR13, 0x3 ;  /* 0x0000000d06047291 */ /* 0x000fe2000f8e18ff */
[----:B------:R-:W-:Y:S01]  /*1b70*/  SHF.L.U32 R0, R12, 0x1f, RZ ;  /* 0x0000001f0c007819 */ /* 0x000fe200000006ff */
[----:B------:R-:W-:Y:S02]  /*1b80*/  UISETP.GE.U32.AND UP0, UPT, UR47, 0x7f, UPT ;  /* 0x0000007f2f00788c */ /* 0x000fe4000bf06070 */
[----:B------:R-:W-:Y:S01]  /*1b90*/  ULEA UR11, UR25, UR46, 0x6 ;  /* 0x0000002e190b7291 */ /* 0x000fe2000f8e30ff */
[----:B------:R-:W-:-:S04]  /*1ba0*/  UMOV UR7, URZ ;  /* 0x000000ff00077c82 */ /* 0x000fc80008000000 */
[----:B------:R1:W3:Y:S01]  /*1bb0*/  SYNCS.PHASECHK.TRANS64.TRYWAIT P0, [UR4+0x28], R0 ;  /* 0x00002800ff0075a7 */ /* 0x0002e20008001104 */
[----:B------:R-:W-:-:S04]  /*1bc0*/  ULEA.HI UR4, UR20, UR20, URZ, 0x1 ;  /* 0x0000001414047291 */ /* 0x000fc8000f8f08ff */
[----:B------:R-:W-:-:S04]  /*1bd0*/  USHF.L.U32 UR4, UR4, 0x6, URZ ;  /* 0x0000000604047899 */ /* 0x000fc800080006ff */
[----:B------:R-:W-:-:S04]  /*1be0*/  ULOP3.LUT UR35, UR4, 0xffffff80, URZ, 0xc0, !UPT ;  /* 0xffffff8004237892 */ /* 0x000fc8000f8ec0ff */
[----:B------:R-:W-:Y:S01]  /*1bf0*/  UIADD3 UR35, UPT, UPT, UR45, UR35, URZ ;  /* 0x000000232d237290 */ /* 0x000fe2000fffe0ff */
[----:B------:R-:W-:Y:S11]  /*1c00*/  BRA.U !UP0, `(.L_x_25) ;  /* 0x0000000108c87547 */ /* 0x000ff6000b800000 */
[----:B------:R-:W-:Y:S01]  /*1c10*/  UMOV UR16, UR43 ;  /* 0x0000002b00107c82 */ /* 0x000fe20008000000 */
[----:B------:R-:W-:Y:S01]  /*1c20*/  UMOV UR4, UR6 ;  /* 0x0000000600047c82 */ /* 0x000fe20008000000 */
[----:B------:R-:W-:-:S05]  /*1c30*/  UMOV UR34, URZ ;  /* 0x000000ff00227c82 */ /* 0x000fca0008000000 */
.L_x_31:
[----:B------:R-:W-:Y:S01]  /*1c40*/  ULEA UR33, UR4, UR13, 0x3 ;  /* 0x0000000d04217291 */ /* 0x000fe2000f8e18ff */
[----:B------:R-:W-:Y:S01]  /*1c50*/  @P3 MOV R2, 0x6000 ;  /* 0x0000600000023802 */ /* 0x000fe20000000f00 */
[----:B-1-34-:R-:W-:Y:S10]  /*1c60*/  @P0 BRA `(.L_x_26) ;  /* 0x00000000000c0947 */ /* 0x01aff40003800000 */
[----:B------:R-:W-:-:S04]  /*1c70*/  SHF.L.U32 R3, R12, 0x1f, RZ ;  /* 0x0000001f0c037819 */ /* 0x000fc800000006ff */
[----:B------:R-:W3:Y:S02]  /*1c80*/  SYNCS.PHASECHK.TRANS64.TRYWAIT P0, [UR33+0x28], R3 ;  /* 0x00002803ff0075a7 */ /* 0x000ee40008001121 */
[----:B---3--:R-:W-:Y:S05]  /*1c90*/  @!P0 BRA `(.L_x_27) ;  /* 0x0000006000608947 */ /* 0x008fea0003800000 */
.L_x_26:
[----:B------:R3:W-:Y:S01]  /*1ca0*/  @P3 SYNCS.ARRIVE.TRANS64 RZ, [UR33], R2 ;  /* 0x00000002ffff39a7 */ /* 0x0007e20008000021 */
[----:B------:R-:W-:Y:S02]  /*1cb0*/  ULOP3.LUT UR5, UR21, 0x2, URZ, 0xfc, !UPT ;  /* 0x0000000215057892 */ /* 0x000fe4000f8efcff */
[----:B------:R-:W-:Y:S02]  /*1cc0*/  UIADD3 UR16, UPT, UPT, UR16, 0x1, URZ ;  /* 0x0000000110107890 */ /* 0x000fe4000fffe0ff */
[----:B------:R-:W-:Y:S02]  /*1cd0*/  UISETP.NE.AND UP0, UPT, UR5, 0x2, UPT ;  /* 0x000000020500788c */ /* 0x000fe4000bf05270 */
[----:B------:R-:W-:-:S07]  /*1ce0*/  UISETP.NE.AND UP2, UPT, UR16, 0x1, UPT ;  /* 0x000000011000788c */ /* 0x000fce000bf45270 */
[----:B------:R-:W-:Y:S05]  /*1cf0*/  BRA.U UP0, `(.L_x_28) ;  /* 0x0000000100047547 */ /* 0x000fea000b800000 */
[----:B--2---:R-:W-:Y:S05]  /*1d00*/  BPT.TRAP 0x1 ;  /* 0x000000040000795c */ /* 0x004fea0000300000 */
.L_x_28:
[----:B------:R-:W-:Y:S04]  /*1d10*/  BSSY.RECONVERGENT B0, `(.L_x_29) ;  /* 0x0000003000007945 */ /* 0x000fe80003800200 */
[----:B------:R-:W-:Y:S05]  /*1d20*/  @!P2 BRA `(.L_x_30) ;  /* 0x000000000004a947 */ /* 0x000fea0003800000 */
[----:B--2---:R-:W-:Y:S05]  /*1d30*/  BPT.TRAP 0x1 ;  /* 0x000000040000795c */ /* 0x004fea0000300000 */
.L_x_30:
[----:B--2---:R-:W-:Y:S05]  /*1d40*/  BSYNC.RECONVERGENT B0 ;  /* 0x0000000000007941 */ /* 0x004fea0003800200 */
.L_x_29:
[----:B------:R-:W-:Y:S02]  /*1d50*/  UIADD3 UR5, UPT, UPT, UR4, 0x1, URZ ;  /* 0x0000000104057890 */ /* 0x000fe4000fffe0ff */
[----:B------:R-:W-:Y:S02]  /*1d60*/  USHF.L.U32 UR8, UR4, 0xc, URZ ;  /* 0x0000000c04087899 */ /* 0x000fe400080006ff */
[----:B------:R-:W-:Y:S02]  /*1d70*/  UISETP.NE.AND UP0, UPT, UR5, 0x5, UPT ;  /* 0x000000050500788c */ /* 0x000fe4000bf05270 */
[----:B------:R-:W-:Y:S02]  /*1d80*/  ULOP3.LUT UR32, UR8, UR28, URZ, 0xfc, !UPT ;  /* 0x0000001c08207292 */ /* 0x000fe4000f8efcff */
[----:B------:R-:W-:Y:S02]  /*1d90*/  USEL UR7, URZ, 0x1, UP0 ;  /* 0x00000001ff077887 */ /* 0x000fe40008000000 */
[----:B------:R-:W-:-:S02]  /*1da0*/  USEL UR6, UR5, URZ, UP0 ;  /* 0x000000ff05067287 */ /* 0x000fc40008000000 */
[----:B------:R-:W-:Y:S02]  /*1db0*/  UIADD3 UR14, UP1, UPT, UR26, 0x80, URZ ;  /* 0x000000801a0e7890 */ /* 0x000fe4000ff3e0ff */
[----:B------:R-:W-:Y:S01]  /*1dc0*/  ULEA UR5, UR6, UR13, 0x3 ;  /* 0x0000000d06057291 */ /* 0x000fe2000f8e18ff */
[----:B------:R-:W-:Y:S01]  /*1dd0*/  LOP3.LUT R12, R12, UR7, RZ, 0x3c, !PT ;  /* 0x000000070c0c7c12 */ /* 0x000fe2000f8e3cff */
[----:B------:R-:W-:Y:S02]  /*1de0*/  ULEA UR32, UR32, UR13, 0x1 ;  /* 0x0000000d20207291 */ /* 0x000fe4000f8e08ff */
[----:B------:R-:W-:Y:S01]  /*1df0*/  UIADD3 UR4, UP0, UPT, UR26, 0x180, URZ ;  /* 0x000001801a047890 */ /* 0x000fe2000ff1e0ff */
[----:B-1----:R-:W-:Y:S01]  /*1e00*/  SHF.L.U32 R0, R12, 0x1f, RZ ;  /* 0x0000001f0c007819 */ /* 0x002fe200000006ff */
[----:B------:R-:W-:Y:S02]  /*1e10*/  ULOP3.LUT UR33, UR33, 0xfefffff8, URZ, 0xc0, !UPT ;  /* 0xfefffff821217892 */ /* 0x000fe4000f8ec0ff */
[----:B------:R-:W-:Y:S01]  /*1e20*/  UIADD3.X UR15, UPT, UPT, URZ, UR27, URZ, UP1, !UPT ;  /* 0x0000001bff0f7290 */ /* 0x000fe20008ffe4ff */
[----:B------:R4:W1:Y:S01]  /*1e30*/  SYNCS.PHASECHK.TRANS64.TRYWAIT P0, [UR5+0x28], R0 ;  /* 0x00002800ff0075a7 */ /* 0x0008620008001105 */
[----:B------:R-:W-:-:S02]  /*1e40*/  UIADD3 UR32, UPT, UPT, UR32, 0x3300, URZ ;  /* 0x0000330020207890 */ /* 0x000fc4000fffe0ff */
[----:B------:R-:W-:Y:S02]  /*1e50*/  UPRMT UR7, URZ, 0x5410, UR24 ;  /* 0x00005410ff077896 */ /* 0x000fe40008000018 */
[----:B------:R-:W-:Y:S02]  /*1e60*/  UIADD3 UR8, UPT, UPT, UR13, 0xd300, UR8 ;  /* 0x0000d3000d087890 */ /* 0x000fe4000fffe008 */
[----:B------:R-:W-:Y:S01]  /*1e70*/  UIADD3.X UR5, UPT, UPT, URZ, UR27, URZ, UP0, !UPT ;  /* 0x0000001bff057290 */ /* 0x000fe200087fe4ff */
[----:B------:R-:W-:Y:S01]  /*1e80*/  UMOV UR18, 0x0 ;  /* 0x0000000000127882 */ /* 0x000fe20000000000 */
[----:B------:R-:W-:Y:S01]  /*1e90*/  UMOV UR19, 0x10000000 ;  /* 0x1000000000137882 */ /* 0x000fe20000000000 */
[----:B------:R-:W-:Y:S01]  /*1ea0*/  UMOV UR10, UR34 ;  /* 0x00000022000a7c82 */ /* 0x000fe20008000000 */
[----:B------:R-:W-:Y:S01]  /*1eb0*/  UMOV UR12, UR36 ;  /* 0x00000024000c7c82 */ /* 0x000fe20008000000 */
[----:B------:R-:W-:Y:S01]  /*1ec0*/  UMOV UR9, UR33 ;  /* 0x0000002100097c82 */ /* 0x000fe20008000000 */
[----:B------:R2:W-:Y:S03]  /*1ed0*/  UTMALDG.3D.MULTICAST.2CTA [UR32], [UR14], UR7, desc[UR18] ;  /* 0x000012200e0073b4 */ /* 0x0005e60008211807 */
[----:B------:R3:W-:Y:S01]  /*1ee0*/  UTMALDG.3D.2CTA [UR8], [UR4], desc[UR18] ;  /* 0x00001208040075b4 */ /* 0x0007e20008211000 */
[----:B--2---:R-:W-:Y:S01]  /*1ef0*/  UIADD3 UR34, UPT, UPT, UR34, 0x40, URZ ;  /* 0x0000004022227890 */ /* 0x004fe2000fffe0ff */
[----:B------:R-:W-:Y:S01]  /*1f00*/  UMOV UR7, UR29 ;  /* 0x0000001d00077c82 */ /* 0x000fe20008000000 */
[----:B---3--:R-:W-:Y:S01]  /*1f10*/  UMOV UR4, UR6 ;  /* 0x0000000600047c82 */ /* 0x008fe20008000000 */
[----:B------:R-:W-:Y:S09]  /*1f20*/  BRA.U UP2, `(.L_x_31) ;  /* 0xfffffffd02447547 */ /* 0x000ff2000b83ffff */
.L_x_25:
[----:B------:R-:W-:Y:S01]  /*1f30*/  ULEA UR4, UR6, UR13, 0x3 ;  /* 0x0000000d06047291 */ /* 0x000fe2000f8e18ff */
[----:B-1--4-:R-:W-:Y:S01]  /*1f40*/  SHF.L.U32 R0, R12, 0x1f, RZ ;  /* 0x0000001f0c007819 */ /* 0x012fe200000006ff */
[----:B------:R-:W-:Y:S01]  /*1f50*/  @!P1 SYNCS.ARRIVE.TRANS64.A1T0 RZ, [UR13+0x88], RZ ;  /* 0x000088ffffff99a7 */ /* 0x000fe2000810000d */
[----:B------:R-:W-:-:S06]  /*1f60*/  UISETP.GT.AND UP0, UPT, UR41, UR40, UPT ;  /* 0x000000282900728c */ /* 0x000fcc000bf04270 */
[----:B---3--:R1:W3:Y:S03]  /*1f70*/  SYNCS.PHASECHK.TRANS64.TRYWAIT P0, [UR4+0x28], R0 ;  /* 0x00002800ff0075a7 */ /* 0x0082e60008001104 */
[----:B------:R-:W-:Y:S05]  /*1f80*/  BRA.U !UP0, `(.L_x_32) ;  /* 0x0000000108c07547 */ /* 0x000fea000b800000 */
[----:B------:R-:W-:Y:S01]  /*1f90*/  UIADD3 UR25, UPT, UPT, UR44, UR7, URZ ;  /* 0x000000072c197290 */ /* 0x000fe2000fffe0ff */
[----:B------:R-:W-:-:S11]  /*1fa0*/  UMOV UR4, UR6 ;  /* 0x0000000600047c82 */ /* 0x000fd60008000000 */
.L_x_38:
[----:B------:R-:W-:Y:S01]  /*1fb0*/  ULEA UR17, UR4, UR13, 0x3 ;  /* 0x0000000d04117291 */ /* 0x000fe2000f8e18ff */
[----:B---3--:R-:W-:Y:S01]  /*1fc0*/  @P3 MOV R2, 0x6000 ;  /* 0x0000600000023802 */ /* 0x008fe20000000f00 */
[----:B-1-3--:R-:W-:Y:S10]  /*1fd0*/  @P0 BRA `(.L_x_33) ;  /* 0x00000000000c0947 */ /* 0x00aff40003800000 */
[----:B------:R-:W-:-:S04]  /*1fe0*/  SHF.L.U32 R3, R12, 0x1f, RZ ;  /* 0x0000001f0c037819 */ /* 0x000fc800000006ff */
[----:B------:R-:W3:Y:S02]  /*1ff0*/  SYNCS.PHASECHK.TRANS64.TRYWAIT P0, [UR17+0x28], R3 ;  /* 0x00002803ff0075a7 */ /* 0x000ee40008001111 */
[----:B---3--:R-:W-:Y:S05]  /*2000*/  @!P0 BRA `(.L_x_34) ;  /* 0x0000005c009c8947 */ /* 0x008fea0003800000 */
.L_x_33:
[----:B------:R3:W-:Y:S01]  /*2010*/  @P3 SYNCS.ARRIVE.TRANS64 RZ, [UR17], R2 ;  /* 0x00000002ffff39a7 */ /* 0x0007e20008000011 */
[----:B------:R-:W-:-:S04]  /*2020*/  ULOP3.LUT UR5, UR21, 0x2, URZ, 0xfc, !UPT ;  /* 0x0000000215057892 */ /* 0x000fc8000f8efcff */
[----:B------:R-:W-:-:S09]  /*2030*/  UISETP.NE.AND UP0, UPT, UR5, 0x2, UPT ;  /* 0x000000020500788c */ /* 0x000fd2000bf05270 */
[----:B------:R-:W-:Y:S05]  /*2040*/  BRA.U UP0, `(.L_x_35) ;  /* 0x0000000100047547 */ /* 0x000fea000b800000 */
[----:B--2---:R-:W-:Y:S05]  /*2050*/  BPT.TRAP 0x1 ;  /* 0x000000040000795c */ /* 0x004fea0000300000 */
.L_x_35:
[----:B------:R-:W-:Y:S04]  /*2060*/  BSSY.RECONVERGENT B0, `(.L_x_36) ;  /* 0x0000003000007945 */ /* 0x000fe80003800200 */
[----:B------:R-:W-:Y:S05]  /*2070*/  @!P2 BRA `(.L_x_37) ;  /* 0x000000000004a947 */ /* 0x000fea0003800000 */
[----:B--2---:R-:W-:Y:S05]  /*2080*/  BPT.TRAP 0x1 ;  /* 0x000000040000795c */ /* 0x004fea0000300000 */
.L_x_37:
[----:B--2---:R-:W-:Y:S05]  /*2090*/  BSYNC.RECONVERGENT B0 ;  /* 0x0000000000007941 */ /* 0x004fea0003800200 */
.L_x_36:
[----:B------:R-:W-:Y:S02]  /*20a0*/  UIADD3 UR5, UPT, UPT, UR4, 0x1, URZ ;  /* 0x0000000104057890 */ /* 0x000fe4000fffe0ff */
[----:B------:R-:W-:Y:S02]  /*20b0*/  UIADD3 UR14, UP1, UPT, UR26, 0x80, URZ ;  /* 0x000000801a0e7890 */ /* 0x000fe4000ff3e0ff */
[----:B------:R-:W-:Y:S02]  /*20c0*/  UISETP.NE.AND UP0, UPT, UR5, 0x5, UPT ;  /* 0x000000050500788c */ /* 0x000fe4000bf05270 */
[----:B------:R-:W-:Y:S02]  /*20d0*/  ULEA UR16, UR4, UR30, 0xd ;  /* 0x0000001e04107291 */ /* 0x000fe4000f8e68ff */
[----:B------:R-:W-:Y:S02]  /*20e0*/  USEL UR8, URZ, 0x1, UP0 ;  /* 0x00000001ff087887 */ /* 0x000fe40008000000 */
[----:B------:R-:W-:-:S02]  /*20f0*/  USEL UR6, UR5, URZ, UP0 ;  /* 0x000000ff05067287 */ /* 0x000fc40008000000 */
[----:B------:R-:W-:Y:S02]  /*2100*/  UIADD3 UR22, UP0, UPT, UR26, 0x180, URZ ;  /* 0x000001801a167890 */ /* 0x000fe4000ff1e0ff */
[----:B------:R-:W-:Y:S01]  /*2110*/  LOP3.LUT R12, R12, UR8, RZ, 0x3c, !PT ;  /* 0x000000080c0c7c12 */ /* 0x000fe2000f8e3cff */
[----:B------:R-:W-:Y:S02]  /*2120*/  ULEA UR8, UR4, UR13, 0xc ;  /* 0x0000000d04087291 */ /* 0x000fe4000f8e60ff */
[----:B------:R-:W-:Y:S01]  /*2130*/  ULEA UR5, UR6, UR13, 0x3 ;  /* 0x0000000d06057291 */ /* 0x000fe2000f8e18ff */
[----:B-1----:R-:W-:Y:S01]  /*2140*/  SHF.L.U32 R0, R12, 0x1f, RZ ;  /* 0x0000001f0c007819 */ /* 0x002fe200000006ff */
[----:B------:R-:W-:Y:S02]  /*2150*/  USHF.L.U32 UR18, UR7, 0x6, URZ ;  /* 0x0000000607127899 */ /* 0x000fe400080006ff */
[----:B------:R-:W-:Y:S02]  /*2160*/  ULOP3.LUT UR17, UR17, 0xfefffff8, URZ, 0xc0, !UPT ;  /* 0xfefffff811117892 */ /* 0x000fe4000f8ec0ff */
[----:B------:R-:W-:-:S02]  /*2170*/  UIADD3.X UR15, UPT, UPT, URZ, UR27, URZ, UP1, !UPT ;  /* 0x0000001bff0f7290 */ /* 0x000fc40008ffe4ff */
[----:B------:R-:W-:Y:S01]  /*2180*/  UPRMT UR4, URZ, 0x5410, UR24 ;  /* 0x00005410ff047896 */ /* 0x000fe20008000018 */
[----:B------:R4:W1:Y:S01]  /*2190*/  SYNCS.PHASECHK.TRANS64.TRYWAIT P0, [UR5+0x28], R0 ;  /* 0x00002800ff0075a7 */ /* 0x0008620008001105 */
[----:B------:R-:W-:Y:S02]  /*21a0*/  UIADD3 UR8, UPT, UPT, UR8, 0xd300, URZ ;  /* 0x0000d30008087890 */ /* 0x000fe4000fffe0ff */
[----:B------:R-:W-:Y:S01]  /*21b0*/  UIADD3.X UR23, UPT, UPT, URZ, UR27, URZ, UP0, !UPT ;  /* 0x0000001bff177290 */ /* 0x000fe200087fe4ff */
[----:B------:R-:W-:Y:S01]  /*21c0*/  UMOV UR32, 0x0 ;  /* 0x0000000000207882 */ /* 0x000fe20000000000 */
[----:B------:R-:W-:Y:S01]  /*21d0*/  UMOV UR33, 0x10000000 ;  /* 0x1000000000217882 */ /* 0x000fe20000000000 */
[----:B------:R-:W-:Y:S01]  /*21e0*/  UMOV UR19, UR35 ;  /* 0x0000002300137c82 */ /* 0x000fe20008000000 */
[----:B------:R-:W-:Y:S01]  /*21f0*/  UMOV UR20, UR36 ;  /* 0x0000002400147c82 */ /* 0x000fe20008000000 */
[----:B------:R-:W-:Y:S01]  /*2200*/  UMOV UR12, UR36 ;  /* 0x00000024000c7c82 */ /* 0x000fe20008000000 */
[----:B------:R-:W-:Y:S01]  /*2210*/  UMOV UR9, UR17 ;  /* 0x0000001100097c82 */ /* 0x000fe20008000000 */
[----:B------:R-:W-:Y:S01]  /*2220*/  UMOV UR10, UR18 ;  /* 0x00000012000a7c82 */ /* 0x000fe20008000000 */
[----:B------:R2:W-:Y:S01]  /*2230*/  UTMALDG.3D.MULTICAST.2CTA [UR16], [UR14], UR4, desc[UR32] ;  /* 0x000020100e0073b4 */ /* 0x0005e20008211804 */
[----:B------:R-:W-:-:S04]  /*2240*/  UIADD3 UR7, UPT, UPT, UR7, 0x1, URZ ;  /* 0x0000000107077890 */ /* 0x000fc8000fffe0ff */
[----:B------:R-:W-:Y:S01]  /*2250*/  UISETP.NE.AND UP0, UPT, UR7, UR25, UPT ;  /* 0x000000190700728c */ /* 0x000fe2000bf05270 */
[----:B------:R4:W-:Y:S01]  /*2260*/  UTMALDG.3D.2CTA [UR8], [UR22], desc[UR32] ;  /* 0x00002008160075b4 */ /* 0x0009e20008211000 */
[----:B--2---:R-:W-:-:S07]  /*2270*/  UMOV UR4, UR6 ;  /* 0x0000000600047c82 */ /* 0x004fce0008000000 */
[----:B----4-:R-:W-:Y:S05]  /*2280*/  BRA.U UP0, `(.L_x_38) ;  /* 0xfffffffd00487547 */ /* 0x010fea000b83ffff */
.L_x_32:
[C---:B------:R-:W-:Y:S01]  /*2290*/  LEA R3, R11.reuse, UR13, 0x3 ;  /* 0x0000000d0b037c11 */ /* 0x040fe2000f8e18ff */
[----:B------:R-:W-:Y:S01]  /*22a0*/  NOP ;  /* 0x0000000000007918 */ /* 0x000fe20000000000 */
[----:B-1----:R-:W-:Y:S02]  /*22b0*/  SHF.L.U32 R0, R10, 0x1f, RZ ;  /* 0x0000001f0a007819 */ /* 0x002fe400000006ff */
[----:B------:R-:W-:Y:S02]  /*22c0*/  LEA R4, R11, UR13, 0x4 ;  /* 0x0000000d0b047c11 */ /* 0x000fe4000f8e20ff */
[----:B---3--:R-:W1:Y:S02]  /*22d0*/  SYNCS.PHASECHK.TRANS64.TRYWAIT P0, [R3+URZ+0x90], R0 ;  /* 0x00009000030075a7 */ /* 0x008e6400080011ff */
[----:B-1----:R-:W-:Y:S05]  /*22e0*/  @!P0 BRA `(.L_x_39) ;  /* 0x0000005800fc8947 */ /* 0x002fea0003800000 */
.L_x_137:
[----:B------:R-:W3:Y:S01]  /*22f0*/  LDS.128 R4, [R4+0x120] ;  /* 0x0001200004047984 */ /* 0x000ee20000000c00 */
[----:B------:R-:W-:Y:S01]  /*2300*/  UISETP.GE.AND UP0, UPT, UR42, 0x1, UPT ;  /* 0x000000012a00788c */ /* 0x000fe2000bf06270 */
[----:B------:R-:W-:Y:S01]  /*2310*/  @!PT LDS RZ, [RZ] ;  /* 0x00000000fffff984 */ /* 0x000fe20000000800 */
[----:B------:R-:W-:Y:S01]  /*2320*/  @!PT LDS RZ, [RZ] ;  /* 0x00000000fffff984 */ /* 0x000fe20000000800 */
[----:B------:R-:W-:Y:S01]  /*2330*/  @!PT LDS RZ, [RZ] ;  /* 0x00000000fffff984 */ /* 0x000fe20000000800 */
[----:B------:R-:W-:Y:S01]  /*2340*/  @!PT LDS RZ, [RZ] ;  /* 0x00000000fffff984 */ /* 0x000fe20000000800 */
[----:B------:R4:W-:Y:S06]  /*2350*/  MEMBAR.ALL.CTA ;  /* 0x0000000000007992 */ /* 0x0009ec0000008000 */
[----:B----4-:R-:W4:Y:S01]  /*2360*/  FENCE.VIEW.ASYNC.S ;  /* 0x00000000000073c6 */ /* 0x010f220000000000 */
[----:B---3--:R-:W-:-:S13]  /*2370*/  LOP3.LUT P0, RZ, R6, 0x1, RZ, 0xc0, !PT ;  /* 0x0000000106ff7812 */ /* 0x008fda000780c0ff */
[----:B----4-:R-:W-:Y:S01]  /*2380*/  VOTEU.ANY UP1, P0 ;  /* 0x0000000000ff7886 */ /* 0x010fe20000020100 */
[----:B------:R-:W-:-:S13]  /*2390*/  PLOP3.LUT P0, PT, PT, PT, UP1, 0x80, 0x8 ;  /* 0x000000000008781c */ /* 0x000fda0003f0f018 */
[----:B-1----:R-:W-:Y:S02]  /*23a0*/  @P0 LOP3.LUT R0, R5, 0xffff, RZ, 0xc0, !PT ;  /* 0x0000ffff05000812 */ /* 0x002fe400078ec0ff */
[----:B------:R-:W-:Y:S02]  /*23b0*/  @P0 MOV R2, R4 ;  /* 0x0000000400020202 */ /* 0x000fe40000000f00 */
[----:B------:R-:W-:Y:S01]  /*23c0*/  @P0 R2UR UR5, R0 ;  /* 0x00000000000502ca */ /* 0x000fe200000e0000 */
[----:B------:R-:W-:Y:S01]  /*23d0*/  VIADD R0, R3, 0xa0 ;  /* 0x000000a003007836 */ /* 0x000fe20000000000 */
[----:B------:R-:W-:Y:S02]  /*23e0*/  @P0 SHF.R.U32.HI R4, RZ, 0x10, R5 ;  /* 0x00000010ff040819 */ /* 0x000fe40000011605 */
[----:B------:R-:W-:Y:S02]  /*23f0*/  @P0 R2UR UR7, R2 ;  /* 0x00000000020702ca */ /* 0x000fe400000e0000 */
[----:B------:R-:W-:-:S02]  /*2400*/  PRMT R0, RZ, 0x654, R0 ;  /* 0x00000654ff007816 */ /* 0x000fc40000000000 */
[----:B------:R-:W-:Y:S02]  /*2410*/  @P0 R2UR UR4, R4 ;  /* 0x00000000040402ca */ /* 0x000fe400000e0000 */
[----:B------:R1:W-:Y:S03]  /*2420*/  SYNCS.ARRIVE.TRANS64.RED.A1T0 RZ, [R0+URZ], RZ ;  /* 0x000000ff00ff79a7 */ /* 0x0003e600081004ff */
[----:B------:R-:W-:-:S04]  /*2430*/  @UP1 UMOV UR31, UR5 ;  /* 0x00000005001f1c82 */ /* 0x000fc80008000000 */
[----:B------:R-:W-:-:S04]  /*2440*/  @UP1 UMOV UR37, UR7 ;  /* 0x0000000700251c82 */ /* 0x000fc80008000000 */
[----:B------:R-:W-:Y:S01]  /*2450*/  @UP1 UMOV UR36, UR4 ;  /* 0x0000000400241c82 */ /* 0x000fe20008000000 */
[----:B------:R-:W-:Y:S05]  /*2460*/  BRA.U !UP0, `(.L_x_40) ;  /* 0x0000000108d47547 */ /* 0x000fea000b800000 */
[----:B------:R-:W2:Y:S01]  /*2470*/  LDCU.128 UR16, c[0x0][0xb10] ;  /* 0x00016200ff1077ac */ /* 0x000ea20008000c00 */
[----:B------:R-:W3:Y:S01]  /*2480*/  LDCU UR12, c[0x0][0xb20] ;  /* 0x00016400ff0c77ac */ /* 0x000ee20008000800 */
[----:B------:R-:W4:Y:S01]  /*2490*/  LDCU UR20, c[0x0][0xb0c] ;  /* 0x00016180ff1477ac */ /* 0x000f220008000800 */
[----:B------:R-:W1:Y:S01]  /*24a0*/  LDCU.64 UR8, c[0x0][0xb28] ;  /* 0x00016500ff0877ac */ /* 0x000e620008000a00 */
[----:B------:R-:W-:Y:S02]  /*24b0*/  UISETP.NE.AND UP3, UPT, UR42, 0x1, UPT ;  /* 0x000000012a00788c */ /* 0x000fe4000bf65270 */
[----:B--2---:R-:W-:Y:S02]  /*24c0*/  UIMAD.WIDE.U32 UR10, UR38, UR19, URZ ;  /* 0x00000013260a72a5 */ /* 0x004fe4000f8e00ff */
[----:B------:R-:W-:Y:S02]  /*24d0*/  UIMAD.WIDE.U32 UR4, UR39, UR16, URZ ;  /* 0x00000010270472a5 */ /* 0x000fe4000f8e00ff */
[----:B------:R-:W-:-:S02]  /*24e0*/  UISETP.NE.AND UP0, UPT, UR18, 0x1, UPT ;  /* 0x000000011200788c */ /* 0x000fc4000bf05270 */
[----:B------:R-:W-:Y:S01]  /*24f0*/  UIMAD.WIDE.U32 UR22, UR31, UR19, URZ ;  /* 0x000000131f1672a5 */ /* 0x000fe2000f8e00ff */
[----:B------:R-:W-:Y:S02]  /*2500*/  UMOV UR10, UR11 ;  /* 0x0000000b000a7c82 */ /* 0x000fe40008000000 */
[----:B------:R-:W-:Y:S01]  /*2510*/  UMOV UR4, UR5 ;  /* 0x0000000500047c82 */ /* 0x000fe20008000000 */
[----:B---3--:R-:W-:Y:S02]  /*2520*/  USHF.R.U32.HI UR10, URZ, UR12, UR10 ;  /* 0x0000000cff0a7299 */ /* 0x008fe4000801160a */
[----:B----4-:R-:W-:Y:S02]  /*2530*/  UISETP.NE.AND UP2, UPT, UR20, 0x1, UPT ;  /* 0x000000011400788c */ /* 0x010fe4000bf45270 */
[----:B------:R-:W-:Y:S02]  /*2540*/  USHF.R.U32.HI UR4, URZ, UR17, UR4 ;  /* 0x00000011ff047299 */ /* 0x000fe40008011604 */
[----:B------:R-:W-:-:S02]  /*2550*/  USEL UR5, UR38, UR10, !UP0 ;  /* 0x0000000a26057287 */ /* 0x000fc4000c000000 */
[----:B------:R-:W-:Y:S02]  /*2560*/  USEL UR7, UR39, UR4, !UP2 ;  /* 0x0000000427077287 */ /* 0x000fe4000d000000 */
[----:B-1----:R-:W-:Y:S01]  /*2570*/  UIMAD.WIDE.U32 UR10, UR5, UR8, URZ ;  /* 0x00000008050a72a5 */ /* 0x002fe2000f8e00ff */
[----:B------:R-:W-:Y:S01]  /*2580*/  UMOV UR4, UR23 ;  /* 0x0000001700047c82 */ /* 0x000fe20008000000 */
[----:B------:R-:W-:Y:S02]  /*2590*/  UIMAD.WIDE.U32 UR14, UR37, UR16, URZ ;  /* 0x00000010250e72a5 */ /* 0x000fe4000f8e00ff */
[----:B------:R-:W-:-:S03]  /*25a0*/  UIMAD.WIDE.U32 UR22, UR7, UR8, URZ ;  /* 0x00000008071672a5 */ /* 0x000fc6000f8e00ff */
[----:B------:R-:W-:Y:S01]  /*25b0*/  UMOV UR10, UR11 ;  /* 0x0000000b000a7c82 */ /* 0x000fe20008000000 */
[----:B------:R-:W-:Y:S02]  /*25c0*/  USHF.R.U32.HI UR4, URZ, UR12, UR4 ;  /* 0x0000000cff047299 */ /* 0x000fe40008011604 */
[----:B------:R-:W-:Y:S01]  /*25d0*/  @UP3 USHF.R.U32.HI UR5, URZ, UR9, UR10 ;  /* 0x00000009ff053299 */ /* 0x000fe2000801160a */
[----:B------:R-:W-:Y:S01]  /*25e0*/  UMOV UR14, UR15 ;  /* 0x0000000f000e7c82 */ /* 0x000fe20008000000 */
[----:B------:R-:W-:Y:S01]  /*25f0*/  UMOV UR22, UR23 ;  /* 0x0000001700167c82 */ /* 0x000fe20008000000 */
[----:B------:R-:W-:Y:S02]  /*2600*/  USHF.R.U32.HI UR17, URZ, UR17, UR14 ;  /* 0x00000011ff117299 */ /* 0x000fe4000801160e */
[----:B------:R-:W-:Y:S02]  /*2610*/  USEL UR4, UR31, UR4, !UP0 ;  /* 0x000000041f047287 */ /* 0x000fe4000c000000 */
[----:B------:R-:W-:-:S02]  /*2620*/  @UP3 USHF.R.U32.HI UR7, URZ, UR9, UR22 ;  /* 0x00000009ff073299 */ /* 0x000fc40008011616 */
[----:B------:R-:W-:Y:S02]  /*2630*/  UIMAD UR10, UR42, UR5, URZ ;  /* 0x000000052a0a72a4 */ /* 0x000fe4000f8e02ff */
[----:B------:R-:W-:Y:S02]  /*2640*/  USEL UR5, UR37, UR17, !UP2 ;  /* 0x0000001125057287 */ /* 0x000fe4000d000000 */
[----:B------:R-:W-:Y:S02]  /*2650*/  UIMAD UR12, UR42, UR7, URZ ;  /* 0x000000072a0c72a4 */ /* 0x000fe4000f8e02ff */
[----:B------:R-:W-:Y:S02]  /*2660*/  UISETP.GE.AND UP0, UPT, UR4, UR10, UPT ;  /* 0x0000000a0400728c */ /* 0x000fe4000bf06270 */
[----:B------:R-:W-:Y:S02]  /*2670*/  UIMAD.WIDE.U32 UR10, UR4, UR8, URZ ;  /* 0x00000008040a72a5 */ /* 0x000fe4000f8e00ff */
[----:B------:R-:W-:-:S02]  /*2680*/  UISETP.GE.OR UP0, UPT, UR5, UR12, UP0 ;  /* 0x0000000c0500728c */ /* 0x000fc40008706670 */
[----:B------:R-:W-:Y:S02]  /*2690*/  UIMAD.WIDE.U32 UR14, UR5, UR8, URZ ;  /* 0x00000008050e72a5 */ /* 0x000fe4000f8e00ff */
[----:B------:R-:W-:Y:S01]  /*26a0*/  UIADD3 UR12, UPT, UPT, -UR5, URZ, URZ ;  /* 0x000000ff050c7290 */ /* 0x000fe2000fffe1ff */
[----:B------:R-:W-:Y:S01]  /*26b0*/  UMOV UR10, UR11 ;  /* 0x0000000b000a7c82 */ /* 0x000fe20008000000 */
[----:B------:R-:W-:Y:S02]  /*26c0*/  UIADD3 UR11, UPT, UPT, -UR4, URZ, URZ ;  /* 0x000000ff040b7290 */ /* 0x000fe4000fffe1ff */
[----:B------:R-:W-:-:S03]  /*26d0*/  USHF.R.U32.HI UR10, URZ, UR9, UR10 ;  /* 0x00000009ff0a7299 */ /* 0x000fc6000801160a */
[----:B------:R-:W-:Y:S01]  /*26e0*/  @!UP0 UMOV UR8, UR15 ;  /* 0x0000000f00088c82 */ /* 0x000fe20008000000 */
[----:B------:R-:W-:Y:S02]  /*26f0*/  UIMAD UR11, UR18, UR11, UR31 ;  /* 0x0000000b120b72a4 */ /* 0x000fe4000f8e021f */
[----:B------:R-:W-:Y:S02]  /*2700*/  USEL UR10, UR4, UR10, !UP3 ;  /* 0x0000000a040a7287 */ /* 0x000fe4000d800000 */
[----:B------:R-:W-:Y:S02]  /*2710*/  @!UP0 USHF.R.U32.HI UR8, URZ, UR9, UR8 ;  /* 0x00000009ff088299 */ /* 0x000fe40008011608 */
[----:B------:R-:W-:Y:S02]  /*2720*/  UIADD3 UR9, UPT, UPT, -UR10, URZ, URZ ;  /* 0x000000ff0a097290 */ /* 0x000fe4000fffe1ff */
[----:B------:R-:W-:Y:S02]  /*2730*/  @!UP0 USEL UR8, UR5, UR8, !UP3 ;  /* 0x0000000805088287 */ /* 0x000fe4000d800000 */
[----:B------:R-:W-:-:S02]  /*2740*/  UIMAD UR9, UR42, UR9, UR4 ;  /* 0x000000092a0972a4 */ /* 0x000fc4000f8e0204 */
[----:B------:R-:W-:Y:S02]  /*2750*/  @!UP0 UIADD3 UR10, UPT, UPT, UR10, -UR8, URZ ;  /* 0x800000080a0a8290 */ /* 0x000fe4000fffe0ff */
[----:B------:R-:W-:Y:S02]  /*2760*/  @!UP0 UIMAD UR8, UR9, UR7, UR8 ;  /* 0x00000007090882a4 */ /* 0x000fe4000f8e0208 */
[----:B------:R-:W-:Y:S02]  /*2770*/  @!UP0 UIMAD UR4, UR42, UR10, UR5 ;  /* 0x0000000a2a0482a4 */ /* 0x000fe4000f8e0205 */
[----:B------:R-:W-:Y:S02]  /*2780*/  UIMAD UR7, UR20, UR12, UR37 ;  /* 0x0000000c140772a4 */ /* 0x000fe4000f8e0225 */
[----:B------:R-:W-:Y:S01]  /*2790*/  UIMAD UR31, UR4, UR18, UR11 ;  /* 0x00000012041f72a4 */ /* 0x000fe2000f8e020b */
[----:B------:R-:W-:Y:S02]  /*27a0*/  @!UP0 UMOV UR5, UR8 ;  /* 0x0000000800058c82 */ /* 0x000fe40008000000 */
[----:B------:R-:W-:-:S12]  /*27b0*/  UIMAD UR37, UR5, UR20, UR7 ;  /* 0x00000014052572a4 */ /* 0x000fd8000f8e0207 */
.L_x_40:
[----:B------:R-:W3:Y:S02]  /*27c0*/  LDCU UR4, c[0x0][0xb30] ;  /* 0x00016600ff0477ac */ /* 0x000ee40008000800 */
[----:B---3--:R-:W-:-:S09]  /*27d0*/  UISETP.NE.AND UP0, UPT, UR4, 0x1, UPT ;  /* 0x000000010400788c */ /* 0x008fd2000bf05270 */
[----:B------:R-:W-:Y:S05]  /*27e0*/  BRA.U UP0, `(.L_x_41) ;  /* 0x0000000100447547 */ /* 0x000fea000b800000 */
[----:B------:R-:W3:Y:S01]  /*27f0*/  LDCU.128 UR16, c[0x0][0xb10] ;  /* 0x00016200ff1077ac */ /* 0x000ee20008000c00 */
[----:B------:R-:W4:Y:S01]  /*2800*/  LDCU UR10, c[0x0][0xb0c] ;  /* 0x00016180ff0a77ac */ /* 0x000f220008000800 */
[----:B------:R-:W1:Y:S01]  /*2810*/  LDCU UR7, c[0x0][0xb20] ;  /* 0x00016400ff0777ac */ /* 0x000e620008000800 */
[----:B---3--:R-:W-:Y:S02]  /*2820*/  UIMAD.WIDE.U32 UR8, UR37, UR16, URZ ;  /* 0x00000010250872a5 */ /* 0x008fe4000f8e00ff */
[----:B------:R-:W-:Y:S02]  /*2830*/  UIMAD.WIDE.U32 UR4, UR31, UR19, URZ ;  /* 0x000000131f0472a5 */ /* 0x000fe4000f8e00ff */
[----:B----4-:R-:W-:Y:S02]  /*2840*/  UISETP.NE.AND UP2, UPT, UR10, 0x1, UPT ;  /* 0x000000010a00788c */ /* 0x010fe4000bf45270 */
[----:B------:R-:W-:Y:S01]  /*2850*/  UISETP.NE.AND UP0, UPT, UR18, 0x1, UPT ;  /* 0x000000011200788c */ /* 0x000fe2000bf05270 */
[----:B------:R-:W-:-:S02]  /*2860*/  UMOV UR8, UR9 ;  /* 0x0000000900087c82 */ /* 0x000fc40008000000 */
[----:B------:R-:W-:Y:S01]  /*2870*/  UMOV UR4, UR5 ;  /* 0x0000000500047c82 */ /* 0x000fe20008000000 */
[----:B------:R-:W-:Y:S02]  /*2880*/  USHF.R.U32.HI UR17, URZ, UR17, UR8 ;  /* 0x00000011ff117299 */ /* 0x000fe40008011608 */
[----:B-1----:R-:W-:Y:S02]  /*2890*/  USHF.R.U32.HI UR4, URZ, UR7, UR4 ;  /* 0x00000007ff047299 */ /* 0x002fe40008011604 */
[----:B------:R-:W-:Y:S02]  /*28a0*/  USEL UR5, UR37, UR17, !UP2 ;  /* 0x0000001125057287 */ /* 0x000fe4000d000000 */
[----:B------:R-:W-:-:S04]  /*28b0*/  USEL UR4, UR31, UR4, !UP0 ;  /* 0x000000041f047287 */ /* 0x000fc8000c000000 */
[----:B------:R-:W-:Y:S02]  /*28c0*/  UIADD3 UR7, UPT, UPT, UR5, -UR4, URZ ;  /* 0x8000000405077290 */ /* 0x000fe4000fffe0ff */
[----:B------:R-:W-:Y:S02]  /*28d0*/  UIADD3 UR4, UPT, UPT, -UR5, UR4, URZ ;  /* 0x0000000405047290 */ /* 0x000fe4000fffe1ff */
[----:B------:R-:W-:Y:S02]  /*28e0*/  UIMAD UR31, UR7, UR18, UR31 ;  /* 0x00000012071f72a4 */ /* 0x000fe4000f8e021f */
[----:B------:R-:W-:-:S12]  /*28f0*/  UIMAD UR37, UR4, UR10, UR37 ;  /* 0x0000000a042572a4 */ /* 0x000fd8000f8e0225 */
.L_x_41:
[----:B------:R-:W-:Y:S01]  /*2900*/  VIADD R11, R11, 0x1 ;  /* 0x000000010b0b7836 */ /* 0x000fe20000000000 */
[----:B------:R-:W-:Y:S02]  /*2910*/  R2UR UR5, R51 ;  /* 0x00000000330572ca */ /* 0x000fe400000e0000 */
[----:B------:R-:W-:Y:S02]  /*2920*/  R2UR UR4, R50 ;  /* 0x00000000320472ca */ /* 0x000fe400000e0000 */
[C---:B------:R-:W-:Y:S02]  /*2930*/  ISETP.NE.AND P0, PT, R11.reuse, 0x2, PT ;  /* 0x000000020b00780c */ /* 0x040fe40003f05270 */
[----:B------:R-:W-:Y:S02]  /*2940*/  PLOP3.LUT P1, PT, PT, PT, PT, 0x80, 0x8 ;  /* 0x000000000008781c */ /* 0x000fe40003f2f070 */
[----:B-1----:R-:W-:Y:S02]  /*2950*/  SEL R0, RZ, 0x1, P0 ;  /* 0x00000001ff007807 */ /* 0x002fe40000000000 */
[----:B------:R-:W-:-:S02]  /*2960*/  SEL R11, R11, RZ, P0 ;  /* 0x000000ff0b0b7207 */ /* 0x000fc40000000000 */
[----:B------:R-:W-:Y:S01]  /*2970*/  LOP3.LUT R10, R10, R0, RZ, 0x3c, !PT ;  /* 0x000000000a0a7212 */ /* 0x000fe200078e3cff */
[----:B------:R-:W-:Y:S02]  /*2980*/  UIADD3 UR20, UPT, UPT, UR37, UR5, URZ ;  /* 0x0000000525147290 */ /* 0x000fe4000fffe0ff */
[----:B------:R-:W-:Y:S01]  /*2990*/  UIADD3 UR25, UPT, UPT, UR31, UR4, URZ ;  /* 0x000000041f197290 */ /* 0x000fe2000fffe0ff */
[----:B------:R-:W-:Y:S11]  /*29a0*/  BRA.U UP1, `(.L_x_42) ;  /* 0xfffffff101387547 */ /* 0x000ff6000b83ffff */
[----:B------:R-:W-:Y:S01]  /*29b0*/  UIADD3 UR13, UPT, UPT, UR13, 0x28, URZ ;  /* 0x000000280d0d7890 */ /* 0x000fe2000fffe0ff */
[----:B------:R-:W-:-:S03]  /*29c0*/  SHF.L.U32 R2, R12, 0x1f, RZ ;  /* 0x0000001f0c027819 */ /* 0x000fc600000006ff */
[----:B------:R-:W-:-:S09]  /*29d0*/  ULEA UR4, UR6, UR13, 0x3 ;  /* 0x0000000d06047291 */ /* 0x000fd2000f8e18ff */
[----:B------:R-:W1:Y:S02]  /*29e0*/  SYNCS.PHASECHK.TRANS64.TRYWAIT P0, [UR4], R2 ;  /* 0x00000002ff0075a7 */ /* 0x000e640008001104 */
[----:B-1----:R-:W-:Y:S05]  /*29f0*/  @!P0 BRA `(.L_x_43) ;  /* 0x00000054004c8947 */ /* 0x002fea0003800000 */
.L_x_139:
[----:B------:R-:W-:-:S04]  /*2a00*/  UIADD3 UR4, UPT, UPT, UR6, 0x1, URZ ;  /* 0x0000000106047890 */ /* 0x000fc8000fffe0ff */
[----:B------:R-:W-:-:S04]  /*2a10*/  UISETP.NE.AND UP0, UPT, UR4, 0x5, UPT ;  /* 0x000000050400788c */ /* 0x000fc8000bf05270 */
[----:B------:R-:W-:Y:S02]  /*2a20*/  USEL UR6, URZ, 0x1, UP0 ;  /* 0x00000001ff067887 */ /* 0x000fe40008000000 */
[----:B------:R-:W-:-:S04]  /*2a30*/  USEL UR4, UR4, URZ, UP0 ;  /* 0x000000ff04047287 */ /* 0x000fc80008000000 */
[----:B------:R-:W-:Y:S01]  /*2a40*/  ULEA UR5, UR4, UR13, 0x3 ;  /* 0x0000000d04057291 */ /* 0x000fe2000f8e18ff */
[----:B-1----:R-:W-:-:S04]  /*2a50*/  LOP3.LUT R2, R12, UR6, RZ, 0x3c, !PT ;  /* 0x000000060c027c12 */ /* 0x002fc8000f8e3cff */
[----:B------:R-:W-:-:S04]  /*2a60*/  SHF.L.U32 R3, R2, 0x1f, RZ ;  /* 0x0000001f02037819 */ /* 0x000fc800000006ff */
[----:B------:R-:W1:Y:S02]  /*2a70*/  SYNCS.PHASECHK.TRANS64.TRYWAIT P0, [UR5], R3 ;  /* 0x00000003ff0075a7 */ /* 0x000e640008001105 */
[----:B-1----:R-:W-:Y:S05]  /*2a80*/  @!P0 BRA `(.L_x_44) ;  /* 0x0000005400408947 */ /* 0x002fea0003800000 */
.L_x_141:
[----:B------:R-:W-:-:S04]  /*2a90*/  UIADD3 UR4, UPT, UPT, UR4, 0x1, URZ ;  /* 0x0000000104047890 */ /* 0x000fc8000fffe0ff */
[----:B------:R-:W-:-:S04]  /*2aa0*/  UISETP.NE.AND UP0, UPT, UR4, 0x5, UPT ;  /* 0x000000050400788c */ /* 0x000fc8000bf05270 */
[----:B------:R-:W-:Y:S02]  /*2ab0*/  USEL UR6, URZ, 0x1, UP0 ;  /* 0x00000001ff067887 */ /* 0x000fe40008000000 */
[----:B------:R-:W-:-:S04]  /*2ac0*/  USEL UR4, UR4, URZ, UP0 ;  /* 0x000000ff04047287 */ /* 0x000fc80008000000 */
[----:B------:R-:W-:Y:S01]  /*2ad0*/  ULEA UR5, UR4, UR13, 0x3 ;  /* 0x0000000d04057291 */ /* 0x000fe2000f8e18ff */
[----:B------:R-:W-:-:S04]  /*2ae0*/  LOP3.LUT R2, R2, UR6, RZ, 0x3c, !PT ;  /* 0x0000000602027c12 */ /* 0x000fc8000f8e3cff */
[----:B-1----:R-:W-:-:S04]  /*2af0*/  SHF.L.U32 R3, R2, 0x1f, RZ ;  /* 0x0000001f02037819 */ /* 0x002fc800000006ff */
[----:B------:R-:W1:Y:S02]  /*2b00*/  SYNCS.PHASECHK.TRANS64.TRYWAIT P0, [UR5], R3 ;  /* 0x00000003ff0075a7 */ /* 0x000e640008001105 */
[----:B-1----:R-:W-:Y:S05]  /*2b10*/  @!P0 BRA `(.L_x_45) ;  /* 0x0000005400348947 */ /* 0x002fea0003800000 */
.L_x_143:
        /* <DEDUP_REMOVED lines=9> */
.L_x_145:
[----:B------:R-:W-:-:S04]  /*2bb0*/  UIADD3 UR4, UPT, UPT, UR4, 0x1, URZ ;  /* 0x0000000104047890 */ /* 0x000fc8000fffe0ff */
[----:B------:R-:W-:-:S04]  /*2bc0*/  UISETP.NE.AND UP0, UPT, UR4, 0x5, UPT ;  /* 0x000000050400788c */ /* 0x000fc8000bf05270 */
[----:B------:R-:W-:Y:S02]  /*2bd0*/  USEL UR5, URZ, 0x1, UP0 ;  /* 0x00000001ff057887 */ /* 0x000fe40008000000 */
[----:B------:R-:W-:-:S04]  /*2be0*/  USEL UR4, UR4, URZ, UP0 ;  /* 0x000000ff04047287 */ /* 0x000fc80008000000 */
[----:B------:R-:W-:Y:S01]  /*2bf0*/  ULEA UR4, UR4, UR13, 0x3 ;  /* 0x0000000d04047291 */ /* 0x000fe2000f8e18ff */
[----:B------:R-:W-:-:S04]  /*2c00*/  LOP3.LUT R2, R2, UR5, RZ, 0x3c, !PT ;  /* 0x0000000502027c12 */ /* 0x000fc8000f8e3cff */
[----:B------:R-:W-:Y:S01]  /*2c10*/  SHF.L.U32 R2, R2, 0x1f, RZ ;  /* 0x0000001f02027819 */ /* 0x000fe200000006ff */
[----:B-1----:R-:W-:-:S07]  /*2c20*/  IMAD.U32 R0, RZ, RZ, UR4 ;  /* 0x00000004ff007e24 */ /* 0x002fce000f8e00ff */
.L_x_47:
[----:B-1----:R1:W3:Y:S02]  /*2c30*/  SYNCS.PHASECHK.TRANS64.TRYWAIT P0, [R0+URZ], R2 ;  /* 0x00000002000075a7 */ /* 0x0022e400080011ff */
[----:B---3--:R-:W-:Y:S05]  /*2c40*/  @!P0 NANOSLEEP.SYNCS 0x989680 ;  /* 0x009896800000895d */ /* 0x008fea0003900000 */
[----:B------:R-:W3:Y:S02]  /*2c50*/  @!P0 SYNCS.PHASECHK.TRANS64 P0, [R0+URZ], R2 ;  /* 0x00000002000085a7 */ /* 0x000ee400080010ff */
[----:B--23--:R-:W-:Y:S05]  /*2c60*/  @P0 EXIT ;  /* 0x000000000000094d */ /* 0x00cfea0003800000 */
[----:B------:R-:W-:Y:S05]  /*2c70*/  BRA `(.L_x_47) ;  /* 0xfffffffc00ec7947 */ /* 0x000fea000383ffff */
.L_x_22:
[----:B------:R-:W1:Y:S02]  /*2c80*/  S2UR UR4, SR_CgaCtaId ;  /* 0x00000000000479c3 */ /* 0x000e640000008800 */
[----:B-1----:R-:W-:-:S04]  /*2c90*/  UISETP.NE.AND UP0, UPT, UR4, URZ, UPT ;  /* 0x000000ff0400728c */ /* 0x002fc8000bf05270 */
[----:B------:R-:W-:-:S09]  /*2ca0*/  UISETP.NE.OR UP0, UPT, UR13, 0x1, UP0 ;  /* 0x000000010d00788c */ /* 0x000fd20008705670 */
[----:B------:R-:W-:Y:S05]  /*2cb0*/  BRA.U UP0, `(.L_x_48) ;  /* 0x00000005004c7547 */ /* 0x000fea000b800000 */
[----:B------:R-:W1:Y:S01]  /*2cc0*/  S2UR UR5, SR_CgaCtaId ;  /* 0x00000000000579c3 */ /* 0x000e620000008800 */
[----:B------:R-:W-:Y:S01]  /*2cd0*/  UMOV UR4, 0x400 ;  /* 0x0000040000047882 */ /* 0x000fe20000000000 */
[----:B------:R-:W-:Y:S01]  /*2ce0*/  ISETP.GE.U32.AND P2, PT, R3, 0x4, PT ;  /* 0x000000040300780c */ /* 0x000fe20003f46070 */
[----:B------:R-:W-:Y:S01]  /*2cf0*/  IMAD.MOV.U32 R12, RZ, RZ, 0x1 ;  /* 0x00000001ff0c7424 */ /* 0x000fe200078e00ff */
[----:B------:R-:W-:Y:S02]  /*2d00*/  CS2R R10, SRZ ;  /* 0x00000000000a7805 */ /* 0x000fe4000001ff00 */
[----:B------:R-:W-:Y:S01]  /*2d10*/  CS2R R8, SRZ ;  /* 0x0000000000087805 */ /* 0x000fe2000001ff00 */
[----:B-1----:R-:W-:-:S03]  /*2d20*/  ULEA UR6, UR5, UR4, 0x18 ;  /* 0x0000000405067291 */ /* 0x002fc6000f8ec0ff */
[----:B------:R-:W-:-:S09]  /*2d30*/  UMOV UR5, URZ ;  /* 0x000000ff00057c82 */ /* 0x000fd20008000000 */
.L_x_52:
[----:B------:R-:W-:Y:S02]  /*2d40*/  LEA R0, R8, UR6, 0x3 ;  /* 0x0000000608007c11 */ /* 0x000fe4000f8e18ff */
[----:B------:R-:W-:-:S03]  /*2d50*/  SHF.L.U32 R4, R9, 0x1f, RZ ;  /* 0x0000001f09047819 */ /* 0x000fc600000006ff */
[----:B------:R-:W-:Y:S01]  /*2d60*/  VIADD R5, R0, 0x100 ;  /* 0x0000010000057836 */ /* 0x000fe20000000000 */
[----:B------:R-:W1:Y:S02]  /*2d70*/  SYNCS.PHASECHK.TRANS64.TRYWAIT P0, [R0+URZ+0xf0], R4 ;  /* 0x0000f004000075a7 */ /* 0x000e6400080011ff */
[----:B-1----:R-:W-:Y:S05]  /*2d80*/  @!P0 BRA `(.L_x_49) ;  /* 0x0000005000c88947 */ /* 0x002fea0003800000 */
.L_x_146:
[----:B------:R-:W-:Y:S01]  /*2d90*/  ULEA UR4, UR5, UR6, 0x3 ;  /* 0x0000000605047291 */ /* 0x000fe2000f8e18ff */
[----:B-1----:R-:W-:Y:S01]  /*2da0*/  PRMT R0, RZ, 0x654, R5 ;  /* 0x00000654ff007816 */ /* 0x002fe20000000005 */
[----:B------:R-:W-:Y:S01]  /*2db0*/  @!P2 IMAD.MOV.U32 R4, RZ, RZ, 0x10 ;  /* 0x00000010ff04a424 */ /* 0x000fe200078e00ff */
[----:B------:R-:W-:Y:S01]  /*2dc0*/  SHF.L.U32 R5, R12, 0x1f, RZ ;  /* 0x0000001f0c057819 */ /* 0x000fe200000006ff */
[----:B------:R-:W-:Y:S01]  /*2dd0*/  UIADD3 UR7, UPT, UPT, UR4, 0x90, URZ ;  /* 0x0000009004077890 */ /* 0x000fe2000fffe0ff */
[----:B------:R1:W-:Y:S05]  /*2de0*/  SYNCS.ARRIVE.TRANS64.RED.A1T0 RZ, [R0+URZ], RZ ;  /* 0x000000ff00ff79a7 */ /* 0x0003ea00081004ff */
[----:B------:R-:W-:Y:S01]  /*2df0*/  IMAD.U32 R6, RZ, RZ, UR7 ;  /* 0x00000007ff067e24 */ /* 0x000fe2000f8e00ff */
[----:B------:R-:W2:Y:S04]  /*2e00*/  SYNCS.PHASECHK.TRANS64.TRYWAIT P0, [UR4+0xa0], R5 ;  /* 0x0000a005ff0075a7 */ /* 0x000ea80008001104 */
[----:B------:R-:W-:Y:S01]  /*2e10*/  PRMT R6, R3, 0x654, R6 ;  /* 0x0000065403067816 */ /* 0x000fe20000000006 */
[----:B-12---:R-:W-:Y:S06]  /*2e20*/  @!P0 BRA `(.L_x_50) ;  /* 0x0000005000b48947 */ /* 0x006fec0003800000 */
.L_x_148:
[----:B------:R-:W-:Y:S01]  /*2e30*/  ULEA UR8, UR5, UR6, 0x4 ;  /* 0x0000000605087291 */ /* 0x000fe2000f8e20ff */
[----:B------:R-:W-:Y:S01]  /*2e40*/  SEL R2, R6, R2, !P2 ;  /* 0x0000000206027207 */ /* 0x000fe20005000000 */
[----:B------:R-:W-:Y:S01]  /*2e50*/  UIADD3 UR9, UPT, UPT, UR4, 0x90, URZ ;  /* 0x0000009004097890 */ /* 0x000fe2000fffe0ff */
[----:B-1----:R-:W-:Y:S01]  /*2e60*/  LEA R0, R11, UR6, 0x3 ;  /* 0x000000060b007c11 */ /* 0x002fe2000f8e18ff */
[----:B------:R-:W-:Y:S01]  /*2e70*/  UIADD3 UR8, UPT, UPT, UR8, 0x120, URZ ;  /* 0x0000012008087890 */ /* 0x000fe2000fffe0ff */
[----:B------:R1:W-:Y:S01]  /*2e80*/  @!P2 SYNCS.ARRIVE.TRANS64.RED RZ, [R2+URZ], R4 ;  /* 0x0000000402ffa9a7 */ /* 0x0003e200080004ff */
[----:B------:R-:W-:Y:S01]  /*2e90*/  UIADD3 UR4, UPT, UPT, UR5, 0x1, URZ ;  /* 0x0000000105047890 */ /* 0x000fe2000fffe0ff */
[----:B------:R-:W-:-:S03]  /*2ea0*/  VIADD R8, R8, 0x1 ;  /* 0x0000000108087836 */ /* 0x000fc60000000000 */
[----:B------:R-:W-:Y:S02]  /*2eb0*/  UISETP.NE.AND UP0, UPT, UR4, 0x2, UPT ;  /* 0x000000020400788c */ /* 0x000fe4000bf05270 */
[----:B------:R-:W-:Y:S01]  /*2ec0*/  ISETP.NE.AND P0, PT, R8, 0x2, PT ;  /* 0x000000020800780c */ /* 0x000fe20003f05270 */
[----:B------:R-:W-:Y:S06]  /*2ed0*/  UGETNEXTWORKID.BROADCAST [UR8], [UR9] ;  /* 0x00000000080073ca */ /* 0x000fec0008000100 */
[----:B------:R-:W-:Y:S02]  /*2ee0*/  USEL UR7, URZ, 0x1, UP0 ;  /* 0x00000001ff077887 */ /* 0x000fe40008000000 */
[----:B------:R-:W-:-:S04]  /*2ef0*/  USEL UR5, UR4, URZ, UP0 ;  /* 0x000000ff04057287 */ /* 0x000fc80008000000 */
[----:B------:R-:W-:Y:S02]  /*2f00*/  LOP3.LUT R12, R12, UR7, RZ, 0x3c, !PT ;  /* 0x000000070c0c7c12 */ /* 0x000fe4000f8e3cff */
[----:B-1----:R-:W-:-:S04]  /*2f10*/  SHF.L.U32 R4, R10, 0x1f, RZ ;  /* 0x0000001f0a047819 */ /* 0x002fc800000006ff */
[----:B------:R-:W1:Y:S02]  /*2f20*/  SYNCS.PHASECHK.TRANS64.TRYWAIT P1, [R0+URZ+0x90], R4 ;  /* 0x00009004000075a7 */ /* 0x000e6400080211ff */
[----:B-1----:R-:W-:Y:S05]  /*2f30*/  @!P1 BRA `(.L_x_51) ;  /* 0x0000005000889947 */ /* 0x002fea0003800000 */
.L_x_149:
[C---:B-1----:R-:W-:Y:S01]  /*2f40*/  LEA R4, R11.reuse, UR6, 0x4 ;  /* 0x000000060b047c11 */ /* 0x042fe2000f8e20ff */
[----:B------:R-:W-:Y:S01]  /*2f50*/  VIADD R0, R0, 0xa0 ;  /* 0x000000a000007836 */ /* 0x000fe20000000000 */
[----:B------:R-:W-:Y:S01]  /*2f60*/  SEL R8, R8, RZ, P0 ;  /* 0x000000ff08087207 */ /* 0x000fe20000000000 */
[----:B------:R-:W-:-:S03]  /*2f70*/  VIADD R11, R11, 0x1 ;  /* 0x000000010b0b7836 */ /* 0x000fc60000000000 */
[----:B------:R-:W1:Y:S01]  /*2f80*/  LDS.128 R4, [R4+0x120] ;  /* 0x0001200004047984 */ /* 0x000e620000000c00 */
[----:B------:R-:W-:Y:S02]  /*2f90*/  PRMT R0, RZ, 0x654, R0 ;  /* 0x00000654ff007816 */ /* 0x000fe40000000000 */
[C---:B------:R-:W-:Y:S01]  /*2fa0*/  ISETP.NE.AND P1, PT, R11.reuse, 0x2, PT ;  /* 0x000000020b00780c */ /* 0x040fe20003f25270 */
[----:B------:R-:W-:Y:S01]  /*2fb0*/  @!PT LDS RZ, [RZ] ;  /* 0x00000000fffff984 */ /* 0x000fe20000000800 */
[----:B------:R-:W-:Y:S01]  /*2fc0*/  @!PT LDS RZ, [RZ] ;  /* 0x00000000fffff984 */ /* 0x000fe20000000800 */
[----:B------:R-:W-:Y:S01]  /*2fd0*/  @!PT LDS RZ, [RZ] ;  /* 0x00000000fffff984 */ /* 0x000fe20000000800 */
[----:B------:R-:W-:Y:S01]  /*2fe0*/  @!PT LDS RZ, [RZ] ;  /* 0x00000000fffff984 */ /* 0x000fe20000000800 */
[----:B------:R2:W-:Y:S06]  /*2ff0*/  MEMBAR.ALL.CTA ;  /* 0x0000000000007992 */ /* 0x0005ec0000008000 */
[----:B--2---:R-:W2:Y:S01]  /*3000*/  FENCE.VIEW.ASYNC.S ;  /* 0x00000000000073c6 */ /* 0x004ea20000000000 */
[----:B------:R-:W-:Y:S01]  /*3010*/  SEL R11, R11, RZ, P1 ;  /* 0x000000ff0b0b7207 */ /* 0x000fe20000800000 */
[----:B--2---:R2:W-:Y:S01]  /*3020*/  SYNCS.ARRIVE.TRANS64.RED.A1T0 RZ, [R0+URZ], RZ ;  /* 0x000000ff00ff79a7 */ /* 0x0045e200081004ff */
[----:B-1----:R-:W-:-:S02]  /*3030*/  LOP3.LUT P3, RZ, R6, 0x1, RZ, 0xc0, !PT ;  /* 0x0000000106ff7812 */ /* 0x002fc4000786c0ff */
[----:B------:R-:W-:-:S04]  /*3040*/  SEL R4, RZ, 0x1, P1 ;  /* 0x00000001ff047807 */ /* 0x000fc80000800000 */
[----:B------:R-:W-:Y:S02]  /*3050*/  LOP3.LUT R10, R10, R4, RZ, 0x3c, !PT ;  /* 0x000000040a0a7212 */ /* 0x000fe400078e3cff */
[----:B--2---:R-:W-:-:S04]  /*3060*/  SEL R0, RZ, 0x1, P0 ;  /* 0x00000001ff007807 */ /* 0x004fc80000000000 */
[----:B------:R-:W-:Y:S01]  /*3070*/  LOP3.LUT R9, R9, R0, RZ, 0x3c, !PT ;  /* 0x0000000009097212 */ /* 0x000fe200078e3cff */
[----:B------:R-:W-:Y:S06]  /*3080*/  @P3 BRA `(.L_x_52) ;  /* 0xfffffffc002c3947 */ /* 0x000fec000383ffff */
[----:B------:R-:W-:Y:S01]  /*3090*/  ULEA UR4, UR5, UR6, 0x3 ;  /* 0x0000000605047291 */ /* 0x000fe2000f8e18ff */
[----:B------:R-:W-:-:S08]  /*30a0*/  SHF.L.U32 R2, R12, 0x1f, RZ ;  /* 0x0000001f0c027819 */ /* 0x000fd000000006ff */
[----:B------:R-:W1:Y:S02]  /*30b0*/  SYNCS.PHASECHK.TRANS64 P0, [UR4+0xa0], R2 ;  /* 0x0000a002ff0075a7 */ /* 0x000e640008001004 */
[----:B-1----:R-:W-:Y:S05]  /*30c0*/  @P0 BRA `(.L_x_53) ;  /* 0x0000000000080947 */ /* 0x002fea0003800000 */
[----:B------:R-:W1:Y:S02]  /*30d0*/  SYNCS.PHASECHK.TRANS64.TRYWAIT P0, [UR4+0xa0], R2 ;  /* 0x0000a002ff0075a7 */ /* 0x000e640008001104 */
[----:B-1----:R-:W-:Y:S05]  /*30e0*/  @!P0 BRA `(.L_x_54) ;  /* 0x0000005000308947 */ /* 0x002fea0003800000 */
.L_x_53:
[----:B------:R-:W-:-:S04]  /*30f0*/  UIADD3 UR7, UPT, UPT, UR5, 0x1, URZ ;  /* 0x0000000105077890 */ /* 0x000fc8000fffe0ff */
[----:B------:R-:W-:-:S04]  /*3100*/  UISETP.NE.AND UP0, UPT, UR7, 0x2, UPT ;  /* 0x000000020700788c */ /* 0x000fc8000bf05270 */
[----:B------:R-:W-:Y:S02]  /*3110*/  USEL UR8, URZ, 0x1, UP0 ;  /* 0x00000001ff087887 */ /* 0x000fe40008000000 */
[----:B------:R-:W-:-:S04]  /*3120*/  USEL UR7, UR7, URZ, UP0 ;  /* 0x000000ff07077287 */ /* 0x000fc80008000000 */
[----:B------:R-:W-:Y:S01]  /*3130*/  ULEA UR7, UR7, UR6, 0x3 ;  /* 0x0000000607077291 */ /* 0x000fe2000f8e18ff */
[----:B-1----:R-:W-:-:S04]  /*3140*/  LOP3.LUT R2, R12, UR8, RZ, 0x3c, !PT ;  /* 0x000000080c027c12 */ /* 0x002fc8000f8e3cff */
[----:B------:R-:W-:-:S04]  /*3150*/  SHF.L.U32 R0, R2, 0x1f, RZ ;  /* 0x0000001f02007819 */ /* 0x000fc800000006ff */
[----:B------:R-:W1:Y:S02]  /*3160*/  SYNCS.PHASECHK.TRANS64 P0, [UR7+0xa0], R0 ;  /* 0x0000a000ff0075a7 */ /* 0x000e640008001007 */
[----:B-1----:R-:W-:Y:S05]  /*3170*/  @P0 EXIT ;  /* 0x000000000000094d */ /* 0x002fea0003800000 */
[----:B------:R-:W-:Y:S02]  /*3180*/  SHF.L.U32 R2, R2, 0x1f, RZ ;  /* 0x0000001f02027819 */ /* 0x000fe400000006ff */
[----:B------:R-:W-:-:S07]  /*3190*/  MOV R0, UR7 ;  /* 0x0000000700007c02 */ /* 0x000fce0008000f00 */
.L_x_55:
[----:B-1----:R1:W2:Y:S02]  /*31a0*/  SYNCS.PHASECHK.TRANS64.TRYWAIT P0, [R0+URZ+0xa0], R2 ;  /* 0x0000a002000075a7 */ /* 0x0022a400080011ff */
[----:B--2---:R-:W-:Y:S05]  /*31b0*/  @!P0 NANOSLEEP.SYNCS 0x989680 ;  /* 0x009896800000895d */ /* 0x004fea0003900000 */
[----:B------:R-:W2:Y:S02]  /*31c0*/  @!P0 SYNCS.PHASECHK.TRANS64 P0, [R0+URZ+0xa0], R2 ;  /* 0x0000a002000085a7 */ /* 0x000ea400080010ff */
[----:B--2---:R-:W-:Y:S05]  /*31d0*/  @P0 EXIT ;  /* 0x000000000000094d */ /* 0x004fea0003800000 */
[----:B------:R-:W-:Y:S05]  /*31e0*/  BRA `(.L_x_55) ;  /* 0xfffffffc00ec7947 */ /* 0x000fea000383ffff */
.L_x_48:
[----:B------:R-:W-:Y:S05]  /*31f0*/  BRA.U UP4, `(.L_x_56) ;  /* 0x0000001104dc7547 */ /* 0x000fea000b800000 */
[----:B------:R-:W1:Y:S01]  /*3200*/  S2UR UR7, SR_CgaCtaId ;  /* 0x00000000000779c3 */ /* 0x000e620000008800 */
[----:B------:R-:W-:Y:S01]  /*3210*/  UMOV UR4, 0x40 ;  /* 0x0000004000047882 */ /* 0x000fe20000000000 */
[----:B------:R-:W-:Y:S01]  /*3220*/  NOP ;  /* 0x0000000000007918 */ /* 0x000fe20000000000 */
[----:B------:R-:W-:Y:S01]  /*3230*/  UMOV UR6, 0x400 ;  /* 0x0000040000067882 */ /* 0x000fe20000000000 */
[----:B-1----:R-:W-:Y:S02]  /*3240*/  ULEA UR5, UR7, UR4, 0x18 ;  /* 0x0000000407057291 */ /* 0x002fe4000f8ec0ff */
[----:B------:R-:W-:-:S07]  /*3250*/  ULEA UR6, UR7, UR6, 0x18 ;  /* 0x0000000607067291 */ /* 0x000fce000f8ec0ff */
[----:B------:R-:W1:Y:S02]  /*3260*/  LDS.U8 R3, [UR5+0x1c] ;  /* 0x00001c05ff037984 */ /* 0x000e640008000000 */
[----:B-1----:R-:W-:-:S13]  /*3270*/  ISETP.NE.AND P0, PT, R3, RZ, PT ;  /* 0x000000ff0300720c */ /* 0x002fda0003f05270 */
[----:B------:R-:W-:Y:S05]  /*3280*/  @P0 BRA `(.L_x_57) ;  /* 0x0000000400080947 */ /* 0x000fea0003800000 */
[----:B------:R-:W-:Y:S02]  /*3290*/  UISETP.NE.U32.AND UP1, UPT, UR46, 0x1, UPT ;  /* 0x000000012e00788c */ /* 0x000fe4000bf25070 */
[----:B------:R-:W-:-:S07]  /*32a0*/  UIADD3 UR7, UPT, UPT, UR5, 0x8, URZ ;  /* 0x0000000805077890 */ /* 0x000fce000fffe0ff */
[----:B------:R-:W-:Y:S05]  /*32b0*/  BRA.U !UP1, `(.L_x_58) ;  /* 0x00000001099c7547 */ /* 0x000fea000b800000 */
[----:B------:R-:W-:Y:S01]  /*32c0*/  ELECT P0, URZ, PT ;  /* 0x0000000000ff782f */ /* 0x000fe20003800000 */
[----:B------:R-:W-:-:S12]  /*32d0*/  BSSY B0, `(.L_x_58) ;  /* 0x0000025000007945 */ /* 0x000fd80003800000 */
[----:B------:R-:W-:Y:S05]  /*32e0*/  @!P0 BRA `(.L_x_59) ;  /* 0x00000000008c8947 */ /* 0x000fea0003800000 */
[----:B------:R-:W-:-:S05]  /*32f0*/  UMOV UR4, 0x10 ;  /* 0x0000001000047882 */ /* 0x000fca0000000000 */
[----:B------:R-:W-:Y:S04]  /*3300*/  DEPBAR.LE SB1, 0x36 ;  /* 0x00009d800000791a */ /* 0x000fe80000000000 */
[----:B------:R-:W1:Y:S02]  /*3310*/  UTCATOMSWS.2CTA.FIND_AND_SET.ALIGN UP0, UR4, UR4 ;  /* 0x00000004000475e3 */ /* 0x000e640008200800 */
[----:B-1----:R-:W-:Y:S01]  /*3320*/  MOV R10, UR4 ;  /* 0x00000004000a7c02 */ /* 0x002fe20008000f00 */
[----:B------:R-:W-:Y:S06]  /*3330*/  BRA.U UP0, `(.L_x_60) ;  /* 0x0000000100187547 */ /* 0x000fec000b800000 */
.L_x_61:
[----:B------:R-:W-:Y:S05]  /*3340*/  NANOSLEEP 0x64 ;  /* 0x000000640000795d */ /* 0x000fea0003800000 */
[----:B------:R-:W-:-:S05]  /*3350*/  UMOV UR4, 0x10 ;  /* 0x0000001000047882 */ /* 0x000fca0000000000 */
[----:B------:R-:W-:Y:S04]  /*3360*/  DEPBAR.LE SB1, 0x36 ;  /* 0x00009d800000791a */ /* 0x000fe80000000000 */
[----:B------:R-:W1:Y:S02]  /*3370*/  UTCATOMSWS.2CTA.FIND_AND_SET.ALIGN UP0, UR4, UR4 ;  /* 0x00000004000475e3 */ /* 0x000e640008200800 */
[----:B-1----:R-:W-:Y:S01]  /*3380*/  MOV R10, UR4 ;  /* 0x00000004000a7c02 */ /* 0x002fe20008000f00 */
[----:B------:R-:W-:Y:S05]  /*3390*/  BRA.U !UP0, `(.L_x_61) ;  /* 0xfffffffd08e87547 */ /* 0x000fea000b83ffff */
.L_x_60:
[----:B------:R-:W1:Y:S01]  /*33a0*/  LDS R6, [UR5+0x10] ;  /* 0x00001005ff067984 */ /* 0x000e620008000800 */
[----:B------:R-:W-:Y:S01]  /*33b0*/  IMAD.U32 R3, RZ, RZ, UR6 ;  /* 0x00000006ff037e24 */ /* 0x000fe2000f8e00ff */
[----:B------:R-:W-:-:S03]  /*33c0*/  MOV R4, UR45 ;  /* 0x0000002d00047c02 */ /* 0x000fc60008000f00 */
[----:B------:R-:W-:Y:S01]  /*33d0*/  VIADD R3, R3, 0x140 ;  /* 0x0000014003037836 */ /* 0x000fe20000000000 */
[----:B-1----:R-:W-:-:S04]  /*33e0*/  SHF.L.U32 R6, R6, 0x1f, RZ ;  /* 0x0000001f06067819 */ /* 0x002fc800000006ff */
[----:B------:R-:W1:Y:S02]  /*33f0*/  SYNCS.PHASECHK.TRANS64.TRYWAIT P0, [UR5+0x8], R6 ;  /* 0x00000806ff0075a7 */ /* 0x000e640008001105 */
[----:B-1----:R-:W-:Y:S05]  /*3400*/  @P0 BRA `(.L_x_62) ;  /* 0x0000000000080947 */ /* 0x002fea0003800000 */
[----:B------:R-:W1:Y:S02]  /*3410*/  SYNCS.PHASECHK.TRANS64.TRYWAIT P0, [UR5+0x8], R6 ;  /* 0x00000806ff0075a7 */ /* 0x000e640008001105 */
[----:B-1----:R-:W-:Y:S05]  /*3420*/  @!P0 BRA `(.L_x_63) ;  /* 0x0000004c00788947 */ /* 0x002fea0003800000 */
.L_x_62:
[----:B------:R-:W-:Y:S01]  /*3430*/  PRMT R4, R4, 0x654, R3 ;  /* 0x0000065404047816 */ /* 0x000fe20000000003 */
[----:B------:R-:W-:Y:S01]  /*3440*/  HFMA2 R3, -RZ, RZ, 0, 5.9604644775390625e-08 ;  /* 0x00000001ff037431 */ /* 0x000fe200000001ff */
[----:B------:R-:W-:Y:S01]  /*3450*/  UPRMT UR4, UR45, 0x654, UR7 ;  /* 0x000006542d047896 */ /* 0x000fe20008000007 */
[----:B------:R-:W-:Y:S02]  /*3460*/  IMAD.MOV.U32 R8, RZ, RZ, 0xffff ;  /* 0x0000ffffff087424 */ /* 0x000fe400078e00ff */
[----:B-1----:R-:W-:Y:S02]  /*3470*/  IMAD.MOV.U32 R6, RZ, RZ, 0x4 ;  /* 0x00000004ff067424 */ /* 0x002fe400078e00ff */
[----:B------:R-:W-:Y:S01]  /*3480*/  IMAD.SHL.U32 R9, R10, 0x20, RZ ;  /* 0x000000200a097824 */ /* 0x000fe200078e00ff */
[----:B------:R-:W-:Y:S02]  /*3490*/  MOV R5, UR4 ;  /* 0x0000000400057c02 */ /* 0x000fe40008000f00 */
[-C--:B------:R-:W-:Y:S01]  /*34a0*/  SHF.L.U32 R8, R8, R10.reuse, RZ ;  /* 0x0000000a08087219 */ /* 0x080fe200000006ff */
[----:B------:R1:W-:Y:S01]  /*34b0*/  SYNCS.ARRIVE.TRANS64.RED RZ, [UR4], R6 ;  /* 0x00000006ffff79a7 */ /* 0x0003e20008000404 */
[----:B------:R-:W-:Y:S01]  /*34c0*/  SHF.L.U32 R7, R3, R10, RZ ;  /* 0x0000000a03077219 */ /* 0x000fe200000006ff */
[----:B------:R1:W-:Y:S04]  /*34d0*/  STS [UR6+0x140], R9 ;  /* 0x00014009ff007988 */ /* 0x0003e80008000806 */
[----:B------:R1:W-:Y:S04]  /*34e0*/  STAS [R4.64], R10 ;  /* 0x0000000a04007dbd */ /* 0x0003e8000c0008ff */
[----:B------:R1:W-:Y:S04]  /*34f0*/  ATOMS.OR RZ, [UR5+0x14], R8 ;  /* 0x00001408ffff798c */ /* 0x0003e8000b000005 */
[----:B------:R1:W-:Y:S04]  /*3500*/  ATOMS.OR RZ, [UR5+0x18], R7 ;  /* 0x00001807ffff798c */ /* 0x0003e8000b000005 */
[----:B------:R1:W-:Y:S02]  /*3510*/  ATOMS.XOR RZ, [UR5+0x10], R3 ;  /* 0x00001003ffff798c */ /* 0x0003e4000b800005 */
.L_x_59:
[----:B------:R-:W-:Y:S05]  /*3520*/  BSYNC B0 ;  /* 0x0000000000007941 */ /* 0x000fea0003800000 */
.L_x_58:
[----:B------:R-:W-:Y:S05]  /*3530*/  BRA.U UP1, `(.L_x_64) ;  /* 0x00000001016c7547 */ /* 0x000fea000b800000 */
[----:B------:R-:W-:-:S03]  /*3540*/  UMOV UR4, 0xffffffff ;  /* 0xffffffff00047882 */ /* 0x000fc60000000000 */
[----:B------:R-:W-:Y:S05]  /*3550*/  BRA.DIV UR4, `(.L_x_65) ;  /* 0x0000004e04447947 */ /* 0x000fea000b800000 */
[----:B------:R-:W-:-:S13]  /*3560*/  ELECT P6, URZ, PT ;  /* 0x0000000000ff782f */ /* 0x000fda00038c0000 */
.L_x_153:
[----:B------:R-:W-:Y:S05]  /*3570*/  @!P6 BRA `(.L_x_64) ;  /* 0x00000000005ce947 */ /* 0x000fea0003800000 */
[----:B-1----:R-:W1:Y:S02]  /*3580*/  LDS R4, [UR5+0x10] ;  /* 0x00001005ff047984 */ /* 0x002e640008000800 */
[----:B-1----:R-:W-:-:S04]  /*3590*/  SHF.L.U32 R4, R4, 0x1f, RZ ;  /* 0x0000001f04047819 */ /* 0x002fc800000006ff */
[----:B------:R-:W1:Y:S02]  /*35a0*/  SYNCS.PHASECHK.TRANS64.TRYWAIT P0, [UR5+0x8], R4 ;  /* 0x00000804ff0075a7 */ /* 0x000e640008001105 */
[----:B-1----:R-:W-:Y:S05]  /*35b0*/  @P0 BRA `(.L_x_66) ;  /* 0x0000000000080947 */ /* 0x002fea0003800000 */
[----:B------:R-:W1:Y:S02]  /*35c0*/  SYNCS.PHASECHK.TRANS64.TRYWAIT P0, [UR5+0x8], R4 ;  /* 0x00000804ff0075a7 */ /* 0x000e640008001105 */
[----:B-1----:R-:W-:Y:S05]  /*35d0*/  @!P0 BRA `(.L_x_67) ;  /* 0x0000004c00448947 */ /* 0x002fea0003800000 */
.L_x_66:
[----:B------:R-:W2:Y:S01]  /*35e0*/  LDS R6, [UR6+0x140] ;  /* 0x00014006ff067984 */ /* 0x000ea20008000800 */
[----:B-1----:R-:W-:Y:S02]  /*35f0*/  HFMA2 R3, -RZ, RZ, 0, 5.9604644775390625e-08 ;  /* 0x00000001ff037431 */ /* 0x002fe400000001ff */
[----:B------:R-:W-:Y:S01]  /*3600*/  IMAD.MOV.U32 R4, RZ, RZ, 0xffff ;  /* 0x0000ffffff047424 */ /* 0x000fe200078e00ff */
[----:B------:R-:W-:Y:S01]  /*3610*/  UPRMT UR4, UR45, 0x654, UR7 ;  /* 0x000006542d047896 */ /* 0x000fe20008000007 */
[----:B--2---:R-:W-:-:S03]  /*3620*/  IMAD.SHL.U32 R5, R6, 0x20, RZ ;  /* 0x0000002006057824 */ /* 0x004fc600078e00ff */
[-C--:B------:R-:W-:Y:S02]  /*3630*/  SHF.L.U32 R4, R4, R6.reuse, RZ ;  /* 0x0000000604047219 */ /* 0x080fe400000006ff */
[----:B------:R-:W-:Y:S01]  /*3640*/  SHF.L.U32 R6, R3, R6, RZ ;  /* 0x0000000603067219 */ /* 0x000fe200000006ff */
[----:B------:R2:W-:Y:S04]  /*3650*/  STS [UR6+0x140], R5 ;  /* 0x00014005ff007988 */ /* 0x0005e80008000806 */
[----:B------:R2:W-:Y:S04]  /*3660*/  ATOMS.OR RZ, [UR5+0x14], R4 ;  /* 0x00001404ffff798c */ /* 0x0005e8000b000005 */
[----:B------:R2:W-:Y:S01]  /*3670*/  ATOMS.OR RZ, [UR5+0x18], R6 ;  /* 0x00001806ffff798c */ /* 0x0005e2000b000005 */
[----:B------:R-:W-:Y:S03]  /*3680*/  SYNCS.ARRIVE.TRANS64.RED.A1T0 RZ, [UR4], RZ ;  /* 0x000000ffffff79a7 */ /* 0x000fe60008100404 */
[----:B------:R2:W-:Y:S01]  /*3690*/  ATOMS.XOR RZ, [UR5+0x10], R3 ;  /* 0x00001003ffff798c */ /* 0x0005e2000b800005 */
[----:B------:R-:W-:Y:S05]  /*36a0*/  BRA `(.L_x_64) ;  /* 0x0000000000107947 */ /* 0x000fea0003800000 */
.L_x_57:
[----:B------:R-:W-:Y:S02]  /*36b0*/  MOV R3, 0xffffffff ;  /* 0xffffffff00037802 */ /* 0x000fe40000000f00 */
[----:B------:R-:W-:-:S03]  /*36c0*/  MOV R4, 0x36f0 ;  /* 0x000036f000047802 */ /* 0x000fc60000000f00 */
[----:B------:R1:W-:Y:S04]  /*36d0*/  STS [UR6+0x140], R3 ;  /* 0x00014003ff007988 */ /* 0x0003e80008000806 */
[----:B-1---5:R-:W-:Y:S05]  /*36e0*/  CALL.REL.NOINC `($__internal_1_$__cuda_sm10x_tcgen05_guardrail_trap_phase_invalid_during_alloc) ;  /* 0x0000005000a47944 */ /* 0x022fea0003c00000 */
.L_x_64:
[----:B------:R-:W-:Y:S05]  /*36f0*/  WARPSYNC.ALL ;  /* 0x0000000000007948 */ /* 0x000fea0003800000 */
[----:B------:R-:W3:Y:S01]  /*3700*/  S2UR UR4, SR_CgaCtaId ;  /* 0x00000000000479c3 */ /* 0x000ee20000008800 */
[----:B------:R-:W-:Y:S01]  /*3710*/  UMOV UR26, 0x400 ;  /* 0x00000400001a7882 */ /* 0x000fe20000000000 */
[----:B------:R-:W-:-:S06]  /*3720*/  NOP ;  /* 0x0000000000007918 */ /* 0x000fcc0000000000 */
[----:B------:R-:W-:Y:S06]  /*3730*/  BAR.ARV 0x6, 0xa0 ;  /* 0x0182800000007b1d */ /* 0x000fec0000002000 */
[----:B------:R-:W4:Y:S01]  /*3740*/  LDCU UR6, c[0x0][0x38c] ;  /* 0x00007180ff0677ac */ /* 0x000f220008000800 */
[----:B------:R-:W-:Y:S01]  /*3750*/  LOP3.LUT R0, R0, 0xffff, RZ, 0xc0, !PT ;  /* 0x0000ffff00007812 */ /* 0x000fe200078ec0ff */
[----:B-1----:R-:W-:Y:S01]  /*3760*/  IMAD.MOV.U32 R9, RZ, RZ, 0x1 ;  /* 0x00000001ff097424 */ /* 0x002fe200078e00ff */
[----:B------:R-:W-:Y:S01]  /*3770*/  LOP3.LUT R2, R2, 0xffff, RZ, 0xc0, !PT ;  /* 0x0000ffff02027812 */ /* 0x000fe200078ec0ff */
[----:B------:R-:W-:Y:S01]  /*3780*/  IMAD.MOV.U32 R8, RZ, RZ, RZ ;  /* 0x000000ffff087224 */ /* 0x000fe200078e00ff */
[----:B------:R-:W-:Y:S01]  /*3790*/  R2UR UR42, R0 ;  /* 0x00000000002a72ca */ /* 0x000fe200000e0000 */
[----:B------:R-:W-:Y:S01]  /*37a0*/  UMOV UR32, URZ ;  /* 0x000000ff00207c82 */ /* 0x000fe20008000000 */
[----:B------:R-:W-:Y:S01]  /*37b0*/  R2UR UR28, R2 ;  /* 0x00000000021c72ca */ /* 0x000fe200000e0000 */
[----:B------:R-:W-:Y:S01]  /*37c0*/  UMOV UR23, URZ ;  /* 0x000000ff00177c82 */ /* 0x000fe20008000000 */
[----:B------:R-:W-:Y:S01]  /*37d0*/  UMOV UR22, URZ ;  /* 0x000000ff00167c82 */ /* 0x000fe20008000000 */
[----:B---3--:R-:W-:-:S02]  /*37e0*/  ULEA UR26, UR4, UR26, 0x18 ;  /* 0x0000001a041a7291 */ /* 0x008fc4000f8ec0ff */
[----:B------:R-:W-:Y:S02]  /*37f0*/  UISETP.NE.AND UP3, UPT, UR46, URZ, UPT ;  /* 0x000000ff2e00728c */ /* 0x000fe4000bf65270 */
[----:B------:R-:W-:Y:S02]  /*3800*/  UIADD3 UR5, UPT, UPT, UR26, 0x3300, URZ ;  /* 0x000033001a057890 */ /* 0x000fe4000fffe0ff */
[----:B------:R-:W-:Y:S02]  /*3810*/  UIADD3 UR4, UPT, UPT, UR26, 0xd300, URZ ;  /* 0x0000d3001a047890 */ /* 0x000fe4000fffe0ff */
[----:B----4-:R-:W-:Y:S01]  /*3820*/  UIADD3 UR6, UPT, UPT, UR6, 0x3f, URZ ;  /* 0x0000003f06067890 */ /* 0x010fe2000fffe0ff */
[----:B--2---:R-:W1:Y:S01]  /*3830*/  LDS R3, [UR26+0x140] ;  /* 0x0001401aff037984 */ /* 0x004e620008000800 */
[----:B------:R-:W-:Y:S02]  /*3840*/  USHF.R.U32.HI UR5, URZ, 0x4, UR5 ;  /* 0x00000004ff057899 */ /* 0x000fe40008011605 */
[----:B------:R-:W-:-:S02]  /*3850*/  USHF.R.S32.HI UR33, URZ, 0x1f, UR6 ;  /* 0x0000001fff217899 */ /* 0x000fc40008011406 */
[----:B------:R-:W-:Y:S02]  /*3860*/  USHF.R.U32.HI UR4, URZ, 0x4, UR4 ;  /* 0x00000004ff047899 */ /* 0x000fe40008011604 */
[----:B------:R-:W-:Y:S02]  /*3870*/  ULEA.HI UR33, UR33, UR6, URZ, 0x6 ;  /* 0x0000000621217291 */ /* 0x000fe4000f8f30ff */
[----:B------:R-:W-:Y:S02]  /*3880*/  ULOP3.LUT UR5, UR5, 0x3fff, URZ, 0xc0, !UPT ;  /* 0x00003fff05057892 */ /* 0x000fe4000f8ec0ff */
[----:B------:R-:W-:Y:S02]  /*3890*/  USHF.R.S32.HI UR33, URZ, 0x6, UR33 ;  /* 0x00000006ff217899 */ /* 0x000fe40008011421 */
[----:B------:R-:W-:Y:S02]  /*38a0*/  ULOP3.LUT UR30, UR4, 0x3fff, URZ, 0xc0, !UPT ;  /* 0x00003fff041e7892 */ /* 0x000fe4000f8ec0ff */
[----:B------:R-:W-:Y:S01]  /*38b0*/  UISETP.LT.AND UP0, UPT, UR33, 0x1, UPT ;  /* 0x000000012100788c */ /* 0x000fe2000bf01270 */
[----:B------:R-:W-:Y:S01]  /*38c0*/  UMOV UR40, 0x0 ;  /* 0x0000000000287882 */ /* 0x000fe20000000000 */
[----:B------:R-:W-:Y:S01]  /*38d0*/  UMOV UR41, 0x8100490 ;  /* 0x0810049000297882 */ /* 0x000fe20000000000 */
[----:B------:R-:W-:-:S02]  /*38e0*/  ULOP3.LUT UR29, UR5, 0x10000, URZ, 0xfc, !UPT ;  /* 0x00010000051d7892 */ /* 0x000fc4000f8efcff */
[----:B------:R-:W-:Y:S02]  /*38f0*/  ULOP3.LUT UR30, UR30, 0x10000, URZ, 0xfc, !UPT ;  /* 0x000100001e1e7892 */ /* 0x000fe4000f8efcff */
[----:B------:R-:W-:Y:S01]  /*3900*/  USEL UR43, UR33, 0x1, !UP0 ;  /* 0x00000001212b7887 */ /* 0x000fe2000c000000 */
[----:B------:R-:W-:Y:S01]  /*3910*/  UMOV UR38, 0x0 ;  /* 0x0000000000267882 */ /* 0x000fe20000000000 */
[----:B------:R-:W-:Y:S01]  /*3920*/  UMOV UR39, 0x8100490 ;  /* 0x0810049000277882 */ /* 0x000fe20000000000 */
[----:B------:R-:W-:Y:S01]  /*3930*/  UMOV UR36, 0x0 ;  /* 0x0000000000247882 */ /* 0x000fe20000000000 */
[----:B------:R-:W-:Y:S01]  /*3940*/  UMOV UR37, 0x8100490 ;  /* 0x0810049000257882 */ /* 0x000fe20000000000 */
[----:B------:R-:W-:Y:S01]  /*3950*/  UMOV UR34, 0x0 ;  /* 0x0000000000227882 */ /* 0x000fe20000000000 */
[----:B------:R-:W-:Y:S01]  /*3960*/  UMOV UR35, 0x8100490 ;  /* 0x0810049000237882 */ /* 0x000fe20000000000 */
[----:B-1----:R-:W-:Y:S02]  /*3970*/  R2UR UR44, R3 ;  /* 0x00000000032c72ca */ /* 0x002fe400000e0000 */
[----:B------:R-:W-:-:S13]  /*3980*/  CS2R R2, SRZ ;  /* 0x0000000000027805 */ /* 0x000fda000001ff00 */
.L_x_75:
[C---:B------:R-:W-:Y:S02]  /*3990*/  LEA R0, R8.reuse, UR26, 0x3 ;  /* 0x0000001a08007c11 */ /* 0x040fe4000f8e18ff */
[----:B------:R-:W-:Y:S02]  /*39a0*/  SHF.L.U32 R4, R3, 0x1f, RZ ;  /* 0x0000001f03047819 */ /* 0x000fe400000006ff */
[----:B------:R-:W-:Y:S02]  /*39b0*/  LEA R5, R8, UR26, 0x4 ;  /* 0x0000001a08057c11 */ /* 0x000fe4000f8e20ff */
[----:B------:R-:W1:Y:S02]  /*39c0*/  SYNCS.PHASECHK.TRANS64.TRYWAIT P0, [R0+URZ+0x90], R4 ;  /* 0x00009004000075a7 */ /* 0x000e6400080011ff */
[----:B-1-3--:R-:W-:Y:S05]  /*39d0*/  @!P0 BRA `(.L_x_68) ;  /* 0x00000048005c8947 */ /* 0x00afea0003800000 */
.L_x_154:
[----:B-1----:R-:W1:Y:S01]  /*39e0*/  LDS.128 R4, [R5+0x120] ;  /* 0x0001200005047984 */ /* 0x002e620000000c00 */
[----:B------:R-:W-:Y:S02]  /*39f0*/  VIADD R0, R0, 0xa0 ;  /* 0x000000a000007836 */ /* 0x000fe40000000000 */
[----:B------:R-:W-:Y:S01]  /*3a00*/  VIADD R8, R8, 0x1 ;  /* 0x0000000108087836 */ /* 0x000fe20000000000 */
[----:B------:R-:W-:Y:S01]  /*3a10*/  @!PT LDS RZ, [RZ] ;  /* 0x00000000fffff984 */ /* 0x000fe20000000800 */
[----:B------:R-:W-:Y:S01]  /*3a20*/  @!PT LDS RZ, [RZ] ;  /* 0x00000000fffff984 */ /* 0x000fe20000000800 */
[----:B------:R-:W-:Y:S01]  /*3a30*/  @!PT LDS RZ, [RZ] ;  /* 0x00000000fffff984 */ /* 0x000fe20000000800 */
[----:B------:R-:W-:Y:S01]  /*3a40*/  @!PT LDS RZ, [RZ] ;  /* 0x00000000fffff984 */ /* 0x000fe20000000800 */
[----:B------:R2:W-:Y:S06]  /*3a50*/  MEMBAR.ALL.CTA ;  /* 0x0000000000007992 */ /* 0x0005ec0000008000 */
[----:B--2---:R-:W2:Y:S01]  /*3a60*/  FENCE.VIEW.ASYNC.S ;  /* 0x00000000000073c6 */ /* 0x004ea20000000000 */
[----:B------:R-:W-:-:S04]  /*3a70*/  PRMT R0, RZ, 0x654, R0 ;  /* 0x00000654ff007816 */ /* 0x000fc80000000000 */
[----:B--2---:R2:W-:Y:S01]  /*3a80*/  SYNCS.ARRIVE.TRANS64.RED.A1T0 RZ, [R0+URZ], RZ ;  /* 0x000000ff00ff79a7 */ /* 0x0045e200081004ff */
[----:B-1----:R-:W-:Y:S01]  /*3a90*/  LOP3.LUT P1, RZ, R6, 0x1, RZ, 0xc0, !PT ;  /* 0x0000000106ff7812 */ /* 0x002fe2000782c0ff */
[----:B--2---:R-:W-:-:S12]  /*3aa0*/  BRA.U UP3, `(.L_x_69) ;  /* 0x0000000503087547 */ /* 0x004fd8000b800000 */
[----:B------:R-:W1:Y:S01]  /*3ab0*/  LDCU UR4, c[0x0][0x38c] ;  /* 0x00007180ff0477ac */ /* 0x000e620008000800 */
[----:B------:R-:W-:Y:S02]  /*3ac0*/  PLOP3.LUT P2, PT, PT, PT, PT, 0x80, 0x8 ;  /* 0x000000000008781c */ /* 0x000fe40003f4f070 */
[----:B------:R-:W-:Y:S01]  /*3ad0*/  SHF.L.U32 R4, R9, 0x1f, RZ ;  /* 0x0000001f09047819 */ /* 0x000fe200000006ff */
[----:B------:R-:W-:Y:S02]  /*3ae0*/  ULEA UR31, UR32, UR26, 0x3 ;  /* 0x0000001a201f7291 */ /* 0x000fe4000f8e18ff */
[----:B------:R-:W-:Y:S02]  /*3af0*/  ULEA UR11, UR32, UR44, 0x5 ;  /* 0x0000002c200b7291 */ /* 0x000fe4000f8e28ff */
[----:B-1----:R-:W-:-:S06]  /*3b00*/  UISETP.GE.AND UP0, UPT, UR4, 0x1, UPT ;  /* 0x000000010400788c */ /* 0x002fcc000bf06270 */
[----:B------:R-:W-:-:S05]  /*3b10*/  PLOP3.LUT P0, PT, PT, PT, UP0, 0x80, 0x8 ;  /* 0x000000000008781c */ /* 0x000fca0003f0f008 */
[----:B------:R-:W-:-:S08]  /*3b20*/  @UP0 ULEA UR4, UR23, UR26, 0x3 ;  /* 0x0000001a17040291 */ /* 0x000fd0000f8e18ff */
[----:B------:R-:W-:-:S04]  /*3b30*/  @P0 SHF.L.U32 R0, R2, 0x1f, RZ ;  /* 0x0000001f02000819 */ /* 0x000fc800000006ff */
[----:B------:R1:W2:Y:S01]  /*3b40*/  @P0 SYNCS.PHASECHK.TRANS64.TRYWAIT P2, [UR4], R0 ;  /* 0x00000000ff0005a7 */ /* 0x0002a20008041104 */
[----:B------:R-:W3:Y:S02]  /*3b50*/  SYNCS.PHASECHK.TRANS64.TRYWAIT P0, [UR31+0xd0], R4 ;  /* 0x0000d004ff0075a7 */ /* 0x000ee4000800111f */
[----:B-123--:R-:W-:Y:S05]  /*3b60*/  @!P0 BRA `(.L_x_70) ;  /* 0x00000048000c8947 */ /* 0x00efea0003800000 */
.L_x_156:
[----:B------:R-:W-:Y:S01]  /*3b70*/  UMOV UR27, UR22 ;  /* 0x00000016001b7c82 */ /* 0x000fe20008000000 */
[----:B------:R-:W-:Y:S05]  /*3b80*/  BRA.U !UP0, `(.L_x_71) ;  /* 0x0000000108c07547 */ /* 0x000fea000b800000 */
[----:B------:R-:W-:Y:S02]  /*3b90*/  UIADD3 UR27, UPT, UPT, UR43, UR22, URZ ;  /* 0x000000162b1b7290 */ /* 0x000fe4000fffe0ff */
[----:B------:R-:W-:Y:S01]  /*3ba0*/  UPLOP3.LUT UP2, UPT, UPT, UPT, UPT, 0x40, 0x4 ;  /* 0x000000000004789c */ /* 0x000fe20003f4e870 */
[----:B------:R-:W-:Y:S01]  /*3bb0*/  UMOV UR24, UR33 ;  /* 0x0000002100187c82 */ /* 0x000fe20008000000 */
[----:B------:R-:W-:-:S09]  /*3bc0*/  UMOV UR10, UR23 ;  /* 0x00000017000a7c82 */ /* 0x000fd20008000000 */
.L_x_74:
[----:B--2---:R-:W-:Y:S01]  /*3bd0*/  ULEA UR5, UR10, UR26, 0x3 ;  /* 0x0000001a0a057291 */ /* 0x004fe2000f8e18ff */
[----:B---3--:R-:W-:Y:S11]  /*3be0*/  @P2 BRA `(.L_x_72) ;  /* 0x00000000000c2947 */ /* 0x008ff60003800000 */
[----:B-1----:R-:W-:Y:S04]  /*3bf0*/  SHF.L.U32 R4, R2, 0x1f, RZ ;  /* 0x0000001f02047819 */ /* 0x002fe800000006ff */
[----:B------:R-:W1:Y:S02]  /*3c00*/  SYNCS.PHASECHK.TRANS64.TRYWAIT P0, [UR5], R4 ;  /* 0x00000004ff0075a7 */ /* 0x000e640008001105 */
[----:B-1----:R-:W-:Y:S05]  /*3c10*/  @!P0 BRA `(.L_x_73) ;  /* 0x0000004400f88947 */ /* 0x002fea0003800000 */
.L_x_72:
[----:B------:R-:W-:Y:S01]  /*3c20*/  UISETP.NE.AND UP0, UPT, UR24, 0x1, UPT ;  /* 0x000000011800788c */ /* 0x000fe2000bf05270 */
[----:B------:R-:W-:Y:S01]  /*3c30*/  PLOP3.LUT P2, PT, PT, PT, PT, 0x80, 0x8 ;  /* 0x000000000008781c */ /* 0x000fe20003f4f070 */
[----:B------:R-:W-:Y:S02]  /*3c40*/  UIADD3 UR4, UPT, UPT, UR10, 0x1, URZ ;  /* 0x000000010a047890 */ /* 0x000fe4000fffe0ff */
[----:B------:R-:W-:Y:S02]  /*3c50*/  UIADD3 UR25, UPT, UPT, UR5, 0x28, URZ ;  /* 0x0000002805197890 */ /* 0x000fe4000fffe0ff */
[----:B------:R-:W-:Y:S01]  /*3c60*/  UISETP.NE.AND UP1, UPT, UR4, 0x5, UPT ;  /* 0x000000050400788c */ /* 0x000fe2000bf25270 */
[----:B------:R-:W-:Y:S01]  /*3c70*/  PLOP3.LUT P0, PT, PT, PT, UP0, 0x80, 0x8 ;  /* 0x000000000008781c */ /* 0x000fe20003f0f008 */
[----:B------:R-:W-:Y:S02]  /*3c80*/  UIADD3 UR22, UPT, UPT, UR22, 0x1, URZ ;  /* 0x0000000116167890 */ /* 0x000fe4000fffe0ff */
[----:B------:R-:W-:Y:S02]  /*3c90*/  USEL UR6, URZ, 0x1, UP1 ;  /* 0x00000001ff067887 */ /* 0x000fe40008800000 */
[----:B------:R-:W-:Y:S02]  /*3ca0*/  USEL UR23, UR4, URZ, UP1 ;  /* 0x000000ff04177287 */ /* 0x000fe40008800000 */
[----:B------:R-:W-:Y:S02]  /*3cb0*/  UIADD3 UR24, UPT, UPT, UR24, -0x1, URZ ;  /* 0xffffffff18187890 */ /* 0x000fe4000fffe0ff */
[----:B------:R-:W-:Y:S01]  /*3cc0*/  @UP0 ULEA UR4, UR23, UR26, 0x3 ;  /* 0x0000001a17040291 */ /* 0x000fe2000f8e18ff */
[----:B------:R-:W-:Y:S01]  /*3cd0*/  LOP3.LUT R2, R2, UR6, RZ, 0x3c, !PT ;  /* 0x0000000602027c12 */ /* 0x000fe2000f8e3cff */
[----:B------:R-:W-:Y:S02]  /*3ce0*/  ULEA UR6, UR10, UR30, 0x8 ;  /* 0x0000001e0a067291 */ /* 0x000fe4000f8e40ff */
[----:B------:R-:W-:Y:S01]  /*3cf0*/  UISETP.NE.AND UP0, UPT, UR22, UR27, UPT ;  /* 0x0000001b1600728c */ /* 0x000fe2000bf05270 */
[----:B-1----:R-:W-:Y:S01]  /*3d00*/  @P0 SHF.L.U32 R0, R2, 0x1f, RZ ;  /* 0x0000001f02000819 */ /* 0x002fe200000006ff */
[----:B------:R-:W-:Y:S02]  /*3d10*/  UIADD3 UR20, UPT, UPT, UR6, 0x2, URZ ;  /* 0x0000000206147890 */ /* 0x000fe4000fffe0ff */
[----:B------:R-:W-:Y:S01]  /*3d20*/  UIADD3 UR16, UPT, UPT, UR6, 0x4, URZ ;  /* 0x0000000406107890 */ /* 0x000fe2000fffe0ff */
[----:B------:R2:W3:Y:S01]  /*3d30*/  @P0 SYNCS.PHASECHK.TRANS64.TRYWAIT P2, [UR4], R0 ;  /* 0x00000000ff0005a7 */ /* 0x0004e20008041104 */
[----:B------:R-:W-:Y:S02]  /*3d40*/  ULEA UR4, UR10, UR29, 0x9 ;  /* 0x0000001d0a047291 */ /* 0x000fe4000f8e48ff */
[----:B------:R-:W-:Y:S02]  /*3d50*/  UIADD3 UR12, UPT, UPT, UR6, 0x6, URZ ;  /* 0x00000006060c7890 */ /* 0x000fe4000fffe0ff */
[----:B------:R-:W-:Y:S02]  /*3d60*/  UIADD3 UR18, UPT, UPT, UR4, 0x2, URZ ;  /* 0x0000000204127890 */ /* 0x000fe4000fffe0ff */
[----:B------:R-:W-:Y:S02]  /*3d70*/  UIADD3 UR14, UPT, UPT, UR4, 0x4, URZ ;  /* 0x00000004040e7890 */ /* 0x000fe4000fffe0ff */
[----:B------:R-:W-:Y:S01]  /*3d80*/  UIADD3 UR8, UPT, UPT, UR4, 0x6, URZ ;  /* 0x0000000604087890 */ /* 0x000fe2000fffe0ff */
[----:B------:R-:W-:Y:S01]  /*3d90*/  UMOV UR7, 0x40004040 ;  /* 0x4000404000077882 */ /* 0x000fe20000000000 */
[----:B------:R-:W-:Y:S01]  /*3da0*/  UMOV UR5, 0x40004040 ;  /* 0x4000404000057882 */ /* 0x000fe20000000000 */
[----:B------:R-:W-:Y:S01]  /*3db0*/  UMOV UR21, 0x40004040 ;  /* 0x4000404000157882 */ /* 0x000fe20000000000 */
[----:B------:R2:W-:Y:S01]  /*3dc0*/  UTCHMMA.2CTA gdesc[UR4], gdesc[UR6], tmem[UR11], tmem[UR40], idesc[UR41], UP2 ;  /* 0x00ff2806040075ea */ /* 0x0005e2000920000b */
[----:B------:R-:W-:Y:S01]  /*3dd0*/  UPLOP3.LUT UP2, UPT, UPT, UPT, UPT, 0x80, 0x8 ;  /* 0x000000000008789c */ /* 0x000fe20003f4f070 */
[----:B------:R-:W-:Y:S01]  /*3de0*/  UMOV UR19, 0x40004040 ;  /* 0x4000404000137882 */ /* 0x000fe20000000000 */
[----:B------:R-:W-:Y:S01]  /*3df0*/  UMOV UR17, 0x40004040 ;  /* 0x4000404000117882 */ /* 0x000fe20000000000 */
[----:B------:R2:W-:Y:S01]  /*3e00*/  UTCHMMA.2CTA gdesc[UR18], gdesc[UR20], tmem[UR11], tmem[UR38], idesc[UR39], UPT ;  /* 0x00ff2614120075ea */ /* 0x0005e2000ba0000b */
[----:B------:R-:W-:Y:S01]  /*3e10*/  UMOV UR15, 0x40004040 ;  /* 0x40004040000f7882 */ /* 0x000fe20000000000 */
[----:B------:R-:W-:Y:S01]  /*3e20*/  UMOV UR13, 0x40004040 ;  /* 0x40004040000d7882 */ /* 0x000fe20000000000 */
[----:B------:R-:W-:Y:S01]  /*3e30*/  UMOV UR9, 0x40004040 ;  /* 0x4000404000097882 */ /* 0x000fe20000000000 */
[----:B------:R2:W-:Y:S01]  /*3e40*/  UTCHMMA.2CTA gdesc[UR14], gdesc[UR16], tmem[UR11], tmem[UR36], idesc[UR37], UPT ;  /* 0x00ff24100e0075ea */ /* 0x0005e2000ba0000b */
[----:B------:R2:W-:Y:S01]  /*3e50*/  UTCHMMA.2CTA gdesc[UR8], gdesc[UR12], tmem[UR11], tmem[UR34], idesc[UR35], UPT ;  /* 0x00ff220c080075ea */ /* 0x0005e2000ba0000b */
[----:B------:R2:W-:Y:S01]  /*3e60*/  UTCBAR.2CTA.MULTICAST [UR25], URZ, UR28 ;  /* 0x000000ff190073e9 */ /* 0x0005e2000820081c */
[----:B------:R-:W-:Y:S01]  /*3e70*/  UMOV UR10, UR23 ;  /* 0x00000017000a7c82 */ /* 0x000fe20008000000 */
[----:B------:R-:W-:Y:S05]  /*3e80*/  BRA.U UP0, `(.L_x_74) ;  /* 0xfffffffd00507547 */ /* 0x000fea000b83ffff */
.L_x_71:
[----:B--2---:R-:W-:Y:S01]  /*3e90*/  UIADD3 UR4, UPT, UPT, UR31, 0xb0, URZ ;  /* 0x000000b01f047890 */ /* 0x004fe2000fffe0ff */
[----:B------:R-:W-:-:S08]  /*3ea0*/  UMOV UR22, UR27 ;  /* 0x0000001b00167c82 */ /* 0x000fd00008000000 */
[----:B------:R2:W-:Y:S01]  /*3eb0*/  UTCBAR.2CTA.MULTICAST [UR4], URZ, UR42 ;  /* 0x000000ff040073e9 */ /* 0x0005e2000820082a */
[----:B------:R-:W-:Y:S02]  /*3ec0*/  NOP ;  /* 0x0000000000007918 */ /* 0x000fe40000000000 */
.L_x_69:
[----:B--2---:R-:W-:Y:S01]  /*3ed0*/  UIADD3 UR4, UPT, UPT, UR32, 0x1, URZ ;  /* 0x0000000120047890 */ /* 0x004fe2000fffe0ff */
[----:B------:R-:W-:-:S03]  /*3ee0*/  ISETP.NE.AND P0, PT, R8, 0x2, PT ;  /* 0x000000020800780c */ /* 0x000fc60003f05270 */
[----:B------:R-:W-:Y:S01]  /*3ef0*/  UISETP.NE.AND UP0, UPT, UR4, 0x4, UPT ;  /* 0x000000040400788c */ /* 0x000fe2000bf05270 */
[----:B-1----:R-:W-:Y:S02]  /*3f00*/  SEL R0, RZ, 0x1, P0 ;  /* 0x00000001ff007807 */ /* 0x002fe40000000000 */
[----:B------:R-:W-:Y:S01]  /*3f10*/  SEL R8, R8, RZ, P0 ;  /* 0x000000ff08087207 */ /* 0x000fe20000000000 */
[----:B------:R-:W-:Y:S01]  /*3f20*/  USEL UR5, URZ, 0x1, UP0 ;  /* 0x00000001ff057887 */ /* 0x000fe20008000000 */
[----:B------:R-:W-:Y:S01]  /*3f30*/  LOP3.LUT R3, R3, R0, RZ, 0x3c, !PT ;  /* 0x0000000003037212 */ /* 0x000fe200078e3cff */
[----:B------:R-:W-:-:S04]  /*3f40*/  USEL UR32, UR4, URZ, UP0 ;  /* 0x000000ff04207287 */ /* 0x000fc80008000000 */
[----:B------:R-:W-:Y:S01]  /*3f50*/  LOP3.LUT R9, R9, UR5, RZ, 0x3c, !PT ;  /* 0x0000000509097c12 */ /* 0x000fe2000f8e3cff */
[----:B------:R-:W-:Y:S07]  /*3f60*/  @P1 BRA `(.L_x_75) ;  /* 0xfffffff800881947 */ /* 0x000fee000383ffff */
[----:B------:R-:W1:Y:S01]  /*3f70*/  S2UR UR8, SR_CgaCtaId ;  /* 0x00000000000879c3 */ /* 0x000e620000008800 */
[----:B------:R-:W-:Y:S01]  /*3f80*/  ELECT P0, URZ, PT ;  /* 0x0000000000ff782f */ /* 0x000fe20003800000 */
[----:B------:R-:W-:Y:S01]  /*3f90*/  HFMA2 R0, -RZ, RZ, 0, 5.9604644775390625e-08 ;  /* 0x00000001ff007431 */ /* 0x000fe200000001ff */
[----:B------:R-:W-:-:S05]  /*3fa0*/  UMOV UR4, 0x40 ;  /* 0x0000004000047882 */ /* 0x000fca0000000000 */
[----:B------:R-:W-:Y:S01]  /*3fb0*/  UVIRTCOUNT.DEALLOC.SMPOOL 0x80 ;  /* 0x000000800000784c */ /* 0x000fe20000000000 */
[----:B------:R-:W-:Y:S02]  /*3fc0*/  UISETP.NE.AND UP1, UPT, UR46, URZ, UPT ;  /* 0x000000ff2e00728c */ /* 0x000fe4000bf25270 */
[----:B-1----:R-:W-:-:S09]  /*3fd0*/  ULEA UR8, UR8, UR4, 0x18 ;  /* 0x0000000408087291 */ /* 0x002fd2000f8ec0ff */
[----:B------:R1:W-:Y:S01]  /*3fe0*/  @P0 STS.U8 [UR8+0x1c], R0 ;  /* 0x00001c00ff000988 */ /* 0x0003e20008000008 */
[----:B------:R-:W-:Y:S05]  /*3ff0*/  BRA.U UP1, `(.L_x_76) ;  /* 0x0000000101a07547 */ /* 0x000fea000b800000 */
[----:B------:R-:W-:Y:S01]  /*4000*/  UIADD3 UR7, UPT, UPT, UR26, 0xd0, URZ ;  /* 0x000000d01a077890 */ /* 0x000fe2000fffe0ff */
[----:B------:R-:W-:-:S03]  /*4010*/  SHF.L.U32 R2, R9, 0x1f, RZ ;  /* 0x0000001f09027819 */ /* 0x000fc600000006ff */
[----:B------:R-:W-:-:S09]  /*4020*/  ULEA UR4, UR32, UR7, 0x3 ;  /* 0x0000000720047291 */ /* 0x000fd2000f8e18ff */
[----:B------:R-:W2:Y:S02]  /*4030*/  SYNCS.PHASECHK.TRANS64.TRYWAIT P0, [UR4], R2 ;  /* 0x00000002ff0075a7 */ /* 0x000ea40008001104 */
[----:B--2---:R-:W-:Y:S05]  /*4040*/  @!P0 BRA `(.L_x_77) ;  /* 0x0000004400048947 */ /* 0x004fea0003800000 */
.L_x_159:
        /* <DEDUP_REMOVED lines=9> */
.L_x_161:
        /* <DEDUP_REMOVED lines=9> */
.L_x_163:
[----:B------:R-:W-:-:S04]  /*4170*/  UIADD3 UR4, UPT, UPT, UR4, 0x1, URZ ;  /* 0x0000000104047890 */ /* 0x000fc8000fffe0ff */
[----:B------:R-:W-:-:S04]  /*4180*/  UISETP.NE.AND UP0, UPT, UR4, 0x4, UPT ;  /* 0x000000040400788c */ /* 0x000fc8000bf05270 */
[----:B------:R-:W-:Y:S02]  /*4190*/  USEL UR5, URZ, 0x1, UP0 ;  /* 0x00000001ff057887 */ /* 0x000fe40008000000 */
[----:B------:R-:W-:-:S04]  /*41a0*/  USEL UR4, UR4, URZ, UP0 ;  /* 0x000000ff04047287 */ /* 0x000fc80008000000 */
[----:B------:R-:W-:Y:S01]  /*41b0*/  ULEA UR4, UR4, UR7, 0x3 ;  /* 0x0000000704047291 */ /* 0x000fe2000f8e18ff */
[----:B------:R-:W-:-:S04]  /*41c0*/  LOP3.LUT R2, R2, UR5, RZ, 0x3c, !PT ;  /* 0x0000000502027c12 */ /* 0x000fc8000f8e3cff */
[----:B------:R-:W-:Y:S01]  /*41d0*/  SHF.L.U32 R2, R2, 0x1f, RZ ;  /* 0x0000001f02027819 */ /* 0x000fe200000006ff */
[----:B-1----:R-:W-:-:S04]  /*41e0*/  IMAD.U32 R0, RZ, RZ, UR4 ;  /* 0x00000004ff007e24 */ /* 0x002fc8000f8e00ff */
[----:B------:R1:W2:Y:S03]  /*41f0*/  SYNCS.PHASECHK.TRANS64.TRYWAIT P0, [R0+URZ], R2 ;  /* 0x00000002000075a7 */ /* 0x0002a600080011ff */
[----:B--2---:R-:W-:Y:S05]  /*4200*/  @!P0 NANOSLEEP.SYNCS 0x989680 ;  /* 0x009896800000895d */ /* 0x004fea0003900000 */
[----:B------:R-:W2:Y:S02]  /*4210*/  @!P0 SYNCS.PHASECHK.TRANS64 P0, [R0+URZ], R2 ;  /* 0x00000002000085a7 */ /* 0x000ea400080010ff */
[----:B--2---:R-:W-:Y:S05]  /*4220*/  @P0 BRA `(.L_x_80) ;  /* 0x0000000000200947 */ /* 0x004fea0003800000 */
.L_x_81:
[----:B--2---:R2:W4:Y:S02]  /*4230*/  SYNCS.PHASECHK.TRANS64.TRYWAIT P0, [R0+URZ], R2 ;  /* 0x00000002000075a7 */ /* 0x00452400080011ff */
[----:B----4-:R-:W-:Y:S05]  /*4240*/  @!P0 NANOSLEEP.SYNCS 0x989680 ;  /* 0x009896800000895d */ /* 0x010fea0003900000 */
[----:B------:R-:W4:Y:S02]  /*4250*/  @!P0 SYNCS.PHASECHK.TRANS64 P0, [R0+URZ], R2 ;  /* 0x00000002000085a7 */ /* 0x000f2400080010ff */
[----:B----4-:R-:W-:Y:S05]  /*4260*/  @!P0 BRA `(.L_x_81) ;  /* 0xfffffffc00f08947 */ /* 0x010fea000383ffff */
[----:B------:R-:W-:Y:S05]  /*4270*/  BRA `(.L_x_80) ;  /* 0x00000000000c7947 */ /* 0x000fea0003800000 */
.L_x_76:
[----:B------:R-:W-:-:S04]  /*4280*/  UIADD3 UR4, UPT, UPT, UR26, 0x110, URZ ;  /* 0x000001101a047890 */ /* 0x000fc8000fffe0ff */
[----:B------:R-:W-:-:S09]  /*4290*/  UPRMT UR4, UR45, 0x654, UR4 ;  /* 0x000006542d047896 */ /* 0x000fd20008000004 */
[----:B------:R-:W-:Y:S03]  /*42a0*/  SYNCS.ARRIVE.TRANS64.RED.A1T0 RZ, [UR4], RZ ;  /* 0x000000ffffff79a7 */ /* 0x000fe60008100404 */
.L_x_80:
[----:B-12---:R-:W-:Y:S01]  /*42b0*/  SHF.L.U32 R2, RZ, 0x1f, RZ ;  /* 0x0000001fff027819 */ /* 0x006fe200000006ff */
[----:B------:R-:W-:Y:S01]  /*42c0*/  UIADD3 UR4, UPT, UPT, UR26, 0x110, URZ ;  /* 0x000001101a047890 */ /* 0x000fe2000fffe0ff */
[----:B------:R-:W-:Y:S02]  /*42d0*/  PLOP3.LUT P0, PT, PT, PT, UP1, 0x80, 0x8 ;  /* 0x000000000008781c */ /* 0x000fe40003f0f018 */
[----:B------:R-:W1:Y:S02]  /*42e0*/  SYNCS.PHASECHK.TRANS64.TRYWAIT P1, [UR26+0x110], R2 ;  /* 0x00011002ff0075a7 */ /* 0x000e64000802111a */
[----:B-1----:R-:W-:Y:S09]  /*42f0*/  @!P1 BRA `(.L_x_82) ;  /* 0x0000004000a09947 */ /* 0x002ff20003800000 */
.L_x_165:
[----:B------:R-:W-:Y:S01]  /*4300*/  @!UP1 UPRMT UR4, UR45, 0x654, UR4 ;  /* 0x000006542d049896 */ /* 0x000fe20008000004 */
[----:B------:R-:W-:Y:S01]  /*4310*/  UMOV UR5, 0xffff ;  /* 0x0000ffff00057882 */ /* 0x000fe20000000000 */
[----:B------:R-:W-:-:S07]  /*4320*/  UMOV UR6, 0x1 ;  /* 0x0000000100067882 */ /* 0x000fce0000000000 */
[----:B------:R-:W-:Y:S01]  /*4330*/  @!P0 SYNCS.ARRIVE.TRANS64.RED.A1T0 RZ, [UR4], RZ ;  /* 0x000000ffffff89a7 */ /* 0x000fe20008100404 */
[----:B------:R-:W-:Y:S01]  /*4340*/  NOP ;  /* 0x0000000000007918 */ /* 0x000fe20000000000 */
[----:B-1----:R-:W1:Y:S01]  /*4350*/  LDS R0, [UR8+0x14] ;  /* 0x00001408ff007984 */ /* 0x002e620008000800 */
[----:B------:R-:W-:-:S04]  /*4360*/  ULOP3.LUT UR4, UR44, 0xffff, URZ, 0xc0, !UPT ;  /* 0x0000ffff2c047892 */ /* 0x000fc8000f8ec0ff */
[----:B------:R-:W-:-:S04]  /*4370*/  USHF.R.U32.HI UR4, URZ, 0x5, UR4 ;  /* 0x00000005ff047899 */ /* 0x000fc80008011604 */
[----:B------:R-:W-:Y:S02]  /*4380*/  USHF.L.U32 UR5, UR5, UR4, URZ ;  /* 0x0000000405057299 */ /* 0x000fe400080006ff */
[----:B------:R-:W-:-:S04]  /*4390*/  USHF.L.U32 UR4, UR6, UR4, URZ ;  /* 0x0000000406047299 */ /* 0x000fc800080006ff */
[----:B-1----:R-:W-:-:S04]  /*43a0*/  LOP3.LUT R0, R0, UR5, RZ, 0xc0, !PT ;  /* 0x0000000500007c12 */ /* 0x002fc8000f8ec0ff */
[----:B------:R-:W-:-:S13]  /*43b0*/  ISETP.NE.AND P0, PT, R0, UR5, PT ;  /* 0x0000000500007c0c */ /* 0x000fda000bf05270 */
[----:B------:R-:W-:Y:S05]  /*43c0*/  @P0 BRA `(.L_x_83) ;  /* 0x0000000000580947 */ /* 0x000fea0003800000 */
[----:B------:R-:W1:Y:S02]  /*43d0*/  LDS R0, [UR8+0x18] ;  /* 0x00001808ff007984 */ /* 0x000e640008000800 */
[----:B-1----:R-:W-:-:S04]  /*43e0*/  LOP3.LUT R0, R0, UR4, RZ, 0xc0, !PT ;  /* 0x0000000400007c12 */ /* 0x002fc8000f8ec0ff */
[----:B------:R-:W-:-:S13]  /*43f0*/  ISETP.NE.AND P0, PT, R0, UR4, PT ;  /* 0x0000000400007c0c */ /* 0x000fda000bf05270 */
[----:B------:R-:W-:Y:S05]  /*4400*/  @P0 BRA `(.L_x_84) ;  /* 0x00000000003c0947 */ /* 0x000fea0003800000 */
[----:B------:R-:W1:Y:S01]  /*4410*/  S2R R2, SR_LANEID ;  /* 0x0000000000027919 */ /* 0x000e620000000000 */
[----:B------:R-:W-:-:S06]  /*4420*/  ULOP3.LUT UR5, URZ, UR5, URZ, 0x33, !UPT ;  /* 0x00000005ff057292 */ /* 0x000fcc000f8e33ff */
[----:B------:R-:W-:-:S04]  /*4430*/  IMAD.U32 R0, RZ, RZ, UR5 ;  /* 0x00000005ff007e24 */ /* 0x000fc8000f8e00ff */
[----:B------:R2:W4:Y:S02]  /*4440*/  REDUX UR7, R0 ;  /* 0x00000000000773c4 */ /* 0x0005240000000000 */
[----:B------:R1:W-:Y:S01]  /*4450*/  UTCATOMSWS.AND URZ, UR5 ;  /* 0x0000000500ff79e3 */ /* 0x0003e20008000000 */
[----:B--2---:R-:W-:Y:S01]  /*4460*/  LOP3.LUT R0, RZ, UR4, RZ, 0x33, !PT ;  /* 0x00000004ff007c12 */ /* 0x004fe2000f8e33ff */
[----:B------:R-:W-:Y:S02]  /*4470*/  VOTEU.ANY UR4, UPT, PT ;  /* 0x0000000000047886 */ /* 0x000fe400038e0100 */
[----:B------:R-:W-:Y:S02]  /*4480*/  UFLO.U32 UR4, UR4 ;  /* 0x00000004000472bd */ /* 0x000fe400080e0000 */
[----:B------:R-:W2:Y:S04]  /*4490*/  REDUX UR6, R0 ;  /* 0x00000000000673c4 */ /* 0x000ea80000000000 */
[----:B-1----:R-:W-:-:S02]  /*44a0*/  ISETP.EQ.U32.AND P0, PT, R2, UR4, PT ;  /* 0x0000000402007c0c */ /* 0x002fc4000bf02070 */
[----:B----4-:R-:W-:-:S11]  /*44b0*/  MOV R2, UR7 ;  /* 0x0000000700027c02 */ /* 0x010fd60008000f00 */
[----:B------:R1:W-:Y:S01]  /*44c0*/  @P0 ATOMS.AND RZ, [UR8+0x14], R2 ;  /* 0x00001402ffff098c */ /* 0x0003e2000a800008 */
[----:B--2---:R-:W-:-:S05]  /*44d0*/  IMAD.U32 R0, RZ, RZ, UR6 ;  /* 0x00000006ff007e24 */ /* 0x004fca000f8e00ff */
[----:B------:R1:W-:Y:S01]  /*44e0*/  @P0 ATOMS.AND RZ, [UR8+0x18], R0 ;  /* 0x00001800ffff098c */ /* 0x0003e2000a800008 */
[----:B------:R-:W-:Y:S05]  /*44f0*/  BRA `(.L_x_85) ;  /* 0x0000000000147947 */ /* 0x000fea0003800000 */
.L_x_84:
[----:B------:R-:W-:Y:S02]  /*4500*/  MOV R2, 0x4520 ;  /* 0x0000452000027802 */ /* 0x000fe40000000f00 */
[----:B---3-5:R-:W-:Y:S05]  /*4510*/  CALL.REL.NOINC `($__internal_0_$__cuda_sm10x_tcgen05_guardrail_trap_col_being_dealloced_not_returned_by_alloc) ;  /* 0x00000044000c7944 */ /* 0x028fea0003c00000 */
[----:B------:R-:W-:Y:S05]  /*4520*/  BRA `(.L_x_85) ;  /* 0x0000000000087947 */ /* 0x000fea0003800000 */
.L_x_83:
[----:B------:R-:W-:Y:S02]  /*4530*/  MOV R2, 0x4550 ;  /* 0x0000455000027802 */ /* 0x000fe40000000f00 */
[----:B---3-5:R-:W-:Y:S05]  /*4540*/  CALL.REL.NOINC `($__internal_2_$__cuda_sm10x_tcgen05_guardrail_trap_unallocated_columns_being_dealloced) ;  /* 0x0000004400187944 */ /* 0x028fea0003c00000 */
.L_x_85:
[----:B------:R-:W-:Y:S01]  /*4550*/  NOP ;  /* 0x0000000000007918 */ /* 0x000fe20000000000 */
[----:B------:R-:W-:Y:S05]  /*4560*/  EXIT ;  /* 0x000000000000794d */ /* 0x000fea0003800000 */
.L_x_56:
[----:B------:R-:W-:-:S09]  /*4570*/  UISETP.NE.OR UP0, UPT, UR13, 0x3, !UP3 ;  /* 0x000000030d00788c */ /* 0x000fd2000df05670 */
[----:B------:R-:W-:Y:S05]  /*4580*/  BRA.U UP0, `(.L_x_86) ;  /* 0x0000001100387547 */ /* 0x000fea000b800000 */
[----:B------:R-:W1:Y:S01]  /*4590*/  S2UR UR6, SR_CgaCtaId ;  /* 0x00000000000679c3 */ /* 0x000e620000008800 */
[----:B------:R-:W2:Y:S01]  /*45a0*/  LDCU UR37, c[0x0][0x370] ;  /* 0x00006e00ff2577ac */ /* 0x000ea20008000800 */
[----:B------:R-:W-:Y:S02]  /*45b0*/  HFMA2 R13, -RZ, RZ, 0, 0 ;  /* 0x00000000ff0d7431 */ /* 0x000fe400000001ff */
[----:B------:R-:W-:Y:S01]  /*45c0*/  IMAD.MOV.U32 R15, RZ, RZ, 0x1 ;  /* 0x00000001ff0f7424 */ /* 0x000fe200078e00ff */
[----:B------:R-:W-:Y:S01]  /*45d0*/  MOV R7, 0x1000 ;  /* 0x0000100000077802 */ /* 0x000fe20000000f00 */
[----:B------:R-:W2:Y:S01]  /*45e0*/  LDCU.128 UR32, c[0x0][0xb10] ;  /* 0x00016200ff2077ac */ /* 0x000ea20008000c00 */
[----:B------:R-:W-:Y:S01]  /*45f0*/  IMAD.MOV.U32 R14, RZ, RZ, RZ ;  /* 0x000000ffff0e7224 */ /* 0x000fe200078e00ff */
[----:B------:R-:W3:Y:S01]  /*4600*/  LDC.64 R16, c[0x0][0x348] ;  /* 0x0000d200ff107b82 */ /* 0x000ee20000000a00 */
[----:B------:R-:W4:Y:S01]  /*4610*/  LDCU UR31, c[0x0][0x374] ;  /* 0x00006e80ff1f77ac */ /* 0x000f220008000800 */
[----:B------:R-:W4:Y:S06]  /*4620*/  LDCU UR15, c[0x0][0xb0c] ;  /* 0x00016180ff0f77ac */ /* 0x000f2c0008000800 */
[----:B------:R-:W3:Y:S01]  /*4630*/  LDC.64 R2, c[0x0][0x888] ;  /* 0x00022200ff027b82 */ /* 0x000ee20000000a00 */
[----:B------:R-:W4:Y:S01]  /*4640*/  LDCU UR40, c[0x0][0xb20] ;  /* 0x00016400ff2877ac */ /* 0x000f220008000800 */
[----:B------:R-:W4:Y:S06]  /*4650*/  LDCU UR4, c[0x0][0xb30] ;  /* 0x00016600ff0477ac */ /* 0x000f2c0008000800 */
[----:B------:R-:W3:Y:S01]  /*4660*/  LDC.64 R4, c[0x0][0x890] ;  /* 0x00022400ff047b82 */ /* 0x000ee20000000a00 */
[----:B------:R-:W-:Y:S01]  /*4670*/  UMOV UR29, 0x400 ;  /* 0x00000400001d7882 */ /* 0x000fe20000000000 */
[----:B------:R-:W-:-:S02]  /*4680*/  UPLOP3.LUT UP3, UPT, UPT, UPT, UPT, 0x40, 0x4 ;  /* 0x000000000004789c */ /* 0x000fc40003f6e870 */
[----:B-1----:R-:W-:Y:S02]  /*4690*/  ULEA UR29, UR6, UR29, 0x18 ;  /* 0x0000001d061d7291 */ /* 0x002fe4000f8ec0ff */
[----:B--2---:R-:W-:Y:S02]  /*46a0*/  UIMAD.WIDE.U32 UR6, UR37, UR32, URZ ;  /* 0x00000020250672a5 */ /* 0x004fe4000f8e00ff */
[----:B----4-:R-:W-:Y:S02]  /*46b0*/  UIMAD.WIDE.U32 UR8, UR31, UR35, URZ ;  /* 0x000000231f0872a5 */ /* 0x010fe4000f8e00ff */
[----:B------:R-:W-:Y:S02]  /*46c0*/  UISETP.GE.AND UP0, UPT, UR42, 0x1, UPT ;  /* 0x000000012a00788c */ /* 0x000fe4000bf06270 */
[----:B------:R-:W-:Y:S01]  /*46d0*/  UISETP.NE.AND UP4, UPT, UR42, 0x1, UPT ;  /* 0x000000012a00788c */ /* 0x000fe2000bf85270 */
[----:B------:R-:W-:Y:S02]  /*46e0*/  UMOV UR6, UR7 ;  /* 0x0000000700067c82 */ /* 0x000fe40008000000 */
[----:B------:R-:W-:Y:S01]  /*46f0*/  UMOV UR38, UR9 ;  /* 0x0000000900267c82 */ /* 0x000fe20008000000 */
[----:B------:R-:W1:Y:S01]  /*4700*/  LDCU.64 UR22, c[0x0][0xb28] ;  /* 0x00016500ff1677ac */ /* 0x000e620008000a00 */
[----:B------:R-:W-:-:S02]  /*4710*/  UISETP.NE.AND UP6, UPT, UR15, 0x1, UPT ;  /* 0x000000010f00788c */ /* 0x000fc4000bfc5270 */
[----:B------:R-:W-:Y:S02]  /*4720*/  UISETP.NE.AND UP5, UPT, UR34, 0x1, UPT ;  /* 0x000000012200788c */ /* 0x000fe4000bfa5270 */
[----:B------:R-:W-:Y:S02]  /*4730*/  USHF.R.U32.HI UR39, URZ, UR33, UR6 ;  /* 0x00000021ff277299 */ /* 0x000fe40008011606 */
[----:B------:R-:W-:Y:S02]  /*4740*/  USHF.R.U32.HI UR38, URZ, UR40, UR38 ;  /* 0x00000028ff267299 */ /* 0x000fe40008011626 */
[----:B------:R-:W-:Y:S01]  /*4750*/  UISETP.NE.AND UP2, UPT, UR4, 0x1, UPT ;  /* 0x000000010400788c */ /* 0x000fe2000bf45270 */
[----:B------:R-:W-:-:S10]  /*4760*/  UMOV UR12, URZ ;  /* 0x000000ff000c7c82 */ /* 0x000fd40008000000 */
.L_x_95:
[C---:B------:R-:W-:Y:S02]  /*4770*/  LEA R12, R14.reuse, UR29, 0x3 ;  /* 0x0000001d0e0c7c11 */ /* 0x040fe4000f8e18ff */
[----:B------:R-:W-:Y:S02]  /*4780*/  SHF.L.U32 R0, R13, 0x1f, RZ ;  /* 0x0000001f0d007819 */ /* 0x000fe400000006ff */
[----:B------:R-:W-:Y:S02]  /*4790*/  LEA R8, R14, UR29, 0x4 ;  /* 0x0000001d0e087c11 */ /* 0x000fe4000f8e20ff */
[----:B------:R-:W2:Y:S02]  /*47a0*/  SYNCS.PHASECHK.TRANS64.TRYWAIT P0, [R12+URZ+0x90], R0 ;  /* 0x000090000c0075a7 */ /* 0x000ea400080011ff */
[----:B--2-4-:R-:W-:Y:S05]  /*47b0*/  @!P0 BRA `(.L_x_87) ;  /* 0x0000003c00888947 */ /* 0x014fea0003800000 */
.L_x_166:
[----:B------:R-:W4:Y:S01]  /*47c0*/  LDS.128 R8, [R8+0x120] ;  /* 0x0001200008087984 */ /* 0x000f220000000c00 */
[----:B------:R-:W-:Y:S01]  /*47d0*/  UISETP.GE.AND UP0, UPT, UR42, 0x1, UPT ;  /* 0x000000012a00788c */ /* 0x000fe2000bf06270 */
[----:B------:R-:W-:Y:S01]  /*47e0*/  @!PT LDS RZ, [RZ] ;  /* 0x00000000fffff984 */ /* 0x000fe20000000800 */
[----:B------:R-:W-:Y:S01]  /*47f0*/  @!PT LDS RZ, [RZ] ;  /* 0x00000000fffff984 */ /* 0x000fe20000000800 */
[----:B------:R-:W-:Y:S01]  /*4800*/  @!PT LDS RZ, [RZ] ;  /* 0x00000000fffff984 */ /* 0x000fe20000000800 */
[----:B------:R-:W-:Y:S01]  /*4810*/  @!PT LDS RZ, [RZ] ;  /* 0x00000000fffff984 */ /* 0x000fe20000000800 */
[----:B------:R1:W-:Y:S06]  /*4820*/  MEMBAR.ALL.CTA ;  /* 0x0000000000007992 */ /* 0x0003ec0000008000 */
[----:B-1----:R-:W1:Y:S01]  /*4830*/  FENCE.VIEW.ASYNC.S ;  /* 0x00000000000073c6 */ /* 0x002e620000000000 */
[----:B----4-:R-:W-:Y:S11]  /*4840*/  LOP3.LUT P0, RZ, R10, 0x1, RZ, 0xc0, !PT ;  /* 0x000000010aff7812 */ /* 0x010ff6000780c0ff */
[----:B------:R-:W-:Y:S02]  /*4850*/  @!UPT UIADD3 URZ, UPT, UPT, URZ, URZ, URZ ;  /* 0x000000fffffff290 */ /* 0x000fe4000fffe0ff */
[----:B-1----:R-:W-:Y:S01]  /*4860*/  VOTEU.ANY UP1, P0 ;  /* 0x0000000000ff7886 */ /* 0x002fe20000020100 */
[----:B------:R-:W-:Y:S11]  /*4870*/  PLOP3.LUT P0, PT, PT, PT, UP1, 0x80, 0x8 ;  /* 0x000000000008781c */ /* 0x000ff60003f0f018 */
[----:B------:R-:W-:Y:S02]  /*4880*/  @!UPT UIADD3 URZ, UPT, UPT, URZ, URZ, URZ ;  /* 0x000000fffffff290 */ /* 0x000fe4000fffe0ff */
[----:B--2---:R-:W-:Y:S02]  /*4890*/  @P0 SHF.R.U32.HI R0, RZ, 0x10, R9 ;  /* 0x00000010ff000819 */ /* 0x004fe40000011609 */
[----:B------:R-:W-:Y:S02]  /*48a0*/  @P0 MOV R6, R8 ;  /* 0x0000000800060202 */ /* 0x000fe40000000f00 */
[----:B------:R-:W-:Y:S01]  /*48b0*/  @P0 R2UR UR4, R0 ;  /* 0x00000000000402ca */ /* 0x000fe200000e0000 */
[----:B------:R-:W-:Y:S01]  /*48c0*/  VIADD R0, R12, 0xa0 ;  /* 0x000000a00c007836 */ /* 0x000fe20000000000 */
[----:B------:R-:W-:Y:S02]  /*48d0*/  @P0 LOP3.LUT R8, R9, 0xffff, RZ, 0xc0, !PT ;  /* 0x0000ffff09080812 */ /* 0x000fe400078ec0ff */
[----:B------:R-:W-:Y:S02]  /*48e0*/  @P0 R2UR UR6, R6 ;  /* 0x00000000060602ca */ /* 0x000fe400000e0000 */
[----:B------:R-:W-:Y:S02]  /*48f0*/  PRMT R0, RZ, 0x654, R0 ;  /* 0x00000654ff007816 */ /* 0x000fe40000000000 */
[----:B------:R-:W-:Y:S02]  /*4900*/  @P0 R2UR UR5, R8 ;  /* 0x00000000080502ca */ /* 0x000fe400000e0000 */
[----:B------:R1:W-:Y:S03]  /*4910*/  SYNCS.ARRIVE.TRANS64.RED.A1T0 RZ, [R0+URZ], RZ ;  /* 0x000000ff00ff79a7 */ /* 0x0003e600081004ff */
[----:B------:R-:W-:Y:S04]  /*4920*/  @UP1 UMOV UR30, UR4 ;  /* 0x00000004001e1c82 */ /* 0x000fe80008000000 */
[----:B------:R-:W-:Y:S04]  /*4930*/  @UP1 UMOV UR14, UR6 ;  /* 0x00000006000e1c82 */ /* 0x000fe80008000000 */
[----:B------:R-:W-:Y:S01]  /*4940*/  @UP1 UMOV UR13, UR5 ;  /* 0x00000005000d1c82 */ /* 0x000fe20008000000 */
[----:B------:R-:W-:Y:S05]  /*4950*/  BRA.U !UP0, `(.L_x_88) ;  /* 0x0000000108a47547 */ /* 0x000fea000b800000 */
[----:B------:R-:W-:Y:S02]  /*4960*/  UIMAD.WIDE.U32 UR8, UR13, UR35, URZ ;  /* 0x000000230d0872a5 */ /* 0x000fe4000f8e00ff */
[----:B------:R-:W-:Y:S02]  /*4970*/  UIMAD.WIDE.U32 UR10, UR14, UR32, URZ ;  /* 0x000000200e0a72a5 */ /* 0x000fe4000f8e00ff */
[----:B------:R-:W-:Y:S02]  /*4980*/  USEL UR4, UR31, UR38, !UP5 ;  /* 0x000000261f047287 */ /* 0x000fe4000e800000 */
[----:B------:R-:W-:Y:S02]  /*4990*/  USEL UR7, UR37, UR39, !UP6 ;  /* 0x0000002725077287 */ /* 0x000fe4000f000000 */
[----:B------:R-:W-:Y:S02]  /*49a0*/  UIMAD.WIDE.U32 UR16, UR4, UR22, URZ ;  /* 0x00000016041072a5 */ /* 0x000fe4000f8e00ff */
[----:B------:R-:W-:Y:S01]  /*49b0*/  UIMAD.WIDE.U32 UR18, UR7, UR22, URZ ;  /* 0x00000016071272a5 */ /* 0x000fe2000f8e00ff */
[----:B------:R-:W-:Y:S02]  /*49c0*/  UMOV UR5, UR9 ;  /* 0x0000000900057c82 */ /* 0x000fe40008000000 */
[----:B------:R-:W-:Y:S03]  /*49d0*/  USHF.R.U32.HI UR6, URZ, UR40, UR5 ;  /* 0x00000028ff067299 */ /* 0x000fe60008011605 */
[----:B------:R-:W-:Y:S01]  /*49e0*/  UMOV UR5, UR11 ;  /* 0x0000000b00057c82 */ /* 0x000fe20008000000 */
[----:B------:R-:W-:Y:S02]  /*49f0*/  USEL UR6, UR13, UR6, !UP5 ;  /* 0x000000060d067287 */ /* 0x000fe4000e800000 */
[----:B------:R-:W-:Y:S02]  /*4a00*/  USHF.R.U32.HI UR8, URZ, UR33, UR5 ;  /* 0x00000021ff087299 */ /* 0x000fe40008011605 */
[----:B------:R-:W-:Y:S01]  /*4a10*/  UIMAD.WIDE.U32 UR10, UR6, UR22, URZ ;  /* 0x00000016060a72a5 */ /* 0x000fe2000f8e00ff */
[----:B------:R-:W-:Y:S02]  /*4a20*/  UMOV UR5, UR17 ;  /* 0x0000001100057c82 */ /* 0x000fe40008000000 */
[----:B------:R-:W-:Y:S03]  /*4a30*/  @UP4 USHF.R.U32.HI UR4, URZ, UR23, UR5 ;  /* 0x00000017ff044299 */ /* 0x000fe60008011605 */
[----:B------:R-:W-:Y:S01]  /*4a40*/  UMOV UR5, UR19 ;  /* 0x0000001300057c82 */ /* 0x000fe20008000000 */
[----:B------:R-:W-:Y:S02]  /*4a50*/  UIMAD UR4, UR42, UR4, URZ ;  /* 0x000000042a0472a4 */ /* 0x000fe4000f8e02ff */
[----:B------:R-:W-:Y:S02]  /*4a60*/  @UP4 USHF.R.U32.HI UR7, URZ, UR23, UR5 ;  /* 0x00000017ff074299 */ /* 0x000fe40008011605 */
[----:B------:R-:W-:Y:S02]  /*4a70*/  USEL UR5, UR14, UR8, !UP6 ;  /* 0x000000080e057287 */ /* 0x000fe4000f000000 */
[----:B------:R-:W-:Y:S02]  /*4a80*/  UIMAD UR8, UR42, UR7, URZ ;  /* 0x000000072a0872a4 */ /* 0x000fe4000f8e02ff */
[----:B------:R-:W-:Y:S03]  /*4a90*/  UISETP.GE.AND UP0, UPT, UR6, UR4, UPT ;  /* 0x000000040600728c */ /* 0x000fe6000bf06270 */
[----:B------:R-:W-:Y:S01]  /*4aa0*/  UMOV UR4, UR11 ;  /* 0x0000000b00047c82 */ /* 0x000fe20008000000 */
[----:B------:R-:W-:Y:S02]  /*4ab0*/  UISETP.GE.OR UP0, UPT, UR5, UR8, UP0 ;  /* 0x000000080500728c */ /* 0x000fe40008706670 */
[----:B------:R-:W-:Y:S02]  /*4ac0*/  USHF.R.U32.HI UR4, URZ, UR23, UR4 ;  /* 0x00000017ff047299 */ /* 0x000fe40008011604 */
[----:B------:R-:W-:Y:S02]  /*4ad0*/  UIMAD.WIDE.U32 UR8, UR5, UR22, URZ ;  /* 0x00000016050872a5 */ /* 0x000fe4000f8e00ff */
[----:B------:R-:W-:Y:S04]  /*4ae0*/  USEL UR10, UR6, UR4, !UP4 ;  /* 0x00000004060a7287 */ /* 0x000fe8000e000000 */
[----:B------:R-:W-:Y:S01]  /*4af0*/  UIADD3 UR11, UPT, UPT, -UR10, URZ, URZ ;  /* 0x000000ff0a0b7290 */ /* 0x000fe2000fffe1ff */
[----:B------:R-:W-:Y:S02]  /*4b00*/  @!UP0 UMOV UR4, UR9 ;  /* 0x0000000900048c82 */ /* 0x000fe40008000000 */
[----:B------:R-:W-:Y:S02]  /*4b10*/  @!UP0 USHF.R.U32.HI UR4, URZ, UR23, UR4 ;  /* 0x00000017ff048299 */ /* 0x000fe40008011604 */
[----:B------:R-:W-:Y:S02]  /*4b20*/  UIMAD UR8, UR42, UR11, UR6 ;  /* 0x0000000b2a0872a4 */ /* 0x000fe4000f8e0206 */
[----:B------:R-:W-:Y:S04]  /*4b30*/  @!UP0 USEL UR4, UR5, UR4, !UP4 ;  /* 0x0000000405048287 */ /* 0x000fe8000e000000 */
[----:B------:R-:W-:Y:S02]  /*4b40*/  @!UP0 UIMAD UR7, UR7, UR8, UR4 ;  /* 0x00000008070782a4 */ /* 0x000fe4000f8e0204 */
[----:B------:R-:W-:Y:S02]  /*4b50*/  @!UP0 UIADD3 UR9, UPT, UPT, UR10, -UR4, URZ ;  /* 0x800000040a098290 */ /* 0x000fe4000fffe0ff */
[----:B------:R-:W-:Y:S02]  /*4b60*/  UIADD3 UR8, UPT, UPT, -UR6, URZ, URZ ;  /* 0x000000ff06087290 */ /* 0x000fe4000fffe1ff */
[----:B------:R-:W-:Y:S02]  /*4b70*/  UIADD3 UR4, UPT, UPT, -UR5, URZ, URZ ;  /* 0x000000ff05047290 */ /* 0x000fe4000fffe1ff */
[----:B------:R-:W-:Y:S03]  /*4b80*/  @!UP0 UIMAD UR6, UR9, UR42, UR5 ;  /* 0x0000002a090682a4 */ /* 0x000fe6000f8e0205 */
[----:B------:R-:W-:Y:S01]  /*4b90*/  @!UP0 UMOV UR5, UR7 ;  /* 0x0000000700058c82 */ /* 0x000fe20008000000 */
[----:B------:R-:W-:Y:S02]  /*4ba0*/  UIMAD UR7, UR15, UR4, UR14 ;  /* 0x000000040f0772a4 */ /* 0x000fe4000f8e020e */
[----:B------:R-:W-:Y:S02]  /*4bb0*/  UIMAD UR4, UR34, UR8, UR13 ;  /* 0x00000008220472a4 */ /* 0x000fe4000f8e020d */
[----:B------:R-:W-:Y:S02]  /*4bc0*/  UIMAD UR14, UR5, UR15, UR7 ;  /* 0x0000000f050e72a4 */ /* 0x000fe4000f8e0207 */
[----:B------:R-:W-:Y:S11]  /*4bd0*/  UIMAD UR13, UR6, UR34, UR4 ;  /* 0x00000022060d72a4 */ /* 0x000ff6000f8e0204 */
[----:B------:R-:W-:Y:S01]  /*4be0*/  @!UPT UIADD3 URZ, UPT, UPT, URZ, URZ, URZ ;  /* 0x000000fffffff290 */ /* 0x000fe2000fffe0ff */
.L_x_88:
[----:B------:R-:W2:Y:S01]  /*4bf0*/  @!UP2 LDCU.128 UR8, c[0x0][0xb10] ;  /* 0x00016200ff08a7ac */ /* 0x000ea20008000c00 */
[C---:B---3--:R-:W-:Y:S02]  /*4c00*/  ISETP.NE.U32.AND P1, PT, R4.reuse, RZ, PT ;  /* 0x000000ff0400720c */ /* 0x048fe40003f25070 */
[----:B------:R-:W-:Y:S02]  /*4c10*/  ISETP.NE.U32.AND P0, PT, R4, RZ, PT ;  /* 0x000000ff0400720c */ /* 0x000fe40003f05070 */
[C---:B------:R-:W-:Y:S02]  /*4c20*/  ISETP.NE.AND.EX P1, PT, R5.reuse, RZ, PT, P1 ;  /* 0x000000ff0500720c */ /* 0x040fe40003f25310 */
[----:B------:R-:W-:Y:S01]  /*4c30*/  ISETP.NE.AND.EX P0, PT, R5, RZ, PT, P0 ;  /* 0x000000ff0500720c */ /* 0x000fe20003f05300 */
[----:B------:R-:W3:Y:S01]  /*4c40*/  @!UP2 LDCU UR5, c[0x0][0xb0c] ;  /* 0x00016180ff05a7ac */ /* 0x000ee20008000800 */
[----:B------:R-:W-:Y:S02]  /*4c50*/  USHF.L.U32 UR26, UR25, 0x6, URZ ;  /* 0x00000006191a7899 */ /* 0x000fe400080006ff */
[----:B------:R-:W-:Y:S02]  /*4c60*/  USHF.L.U32 UR27, UR20, 0x6, URZ ;  /* 0x00000006141b7899 */ /* 0x000fe400080006ff */
[----:B--2---:R-:W-:Y:S07]  /*4c70*/  UIMAD.WIDE.U32 UR6, UR14, UR8, URZ ;  /* 0x000000080e0672a5 */ /* 0x004fee000f8e00ff */
[----:B------:R-:W-:Y:S01]  /*4c80*/  @!UP2 UMOV UR4, UR7 ;  /* 0x000000070004ac82 */ /* 0x000fe20008000000 */
[----:B---3--:R-:W-:Y:S02]  /*4c90*/  @!UP2 UISETP.NE.AND UP0, UPT, UR5, 0x1, UPT ;  /* 0x000000010500a88c */ /* 0x008fe4000bf05270 */
[----:B------:R-:W-:Y:S02]  /*4ca0*/  @!UP2 USHF.R.U32.HI UR4, URZ, UR9, UR4 ;  /* 0x00000009ff04a299 */ /* 0x000fe40008011604 */
[----:B------:R-:W-:Y:S02]  /*4cb0*/  UIMAD.WIDE.U32 UR6, UR13, UR11, URZ ;  /* 0x0000000b0d0672a5 */ /* 0x000fe4000f8e00ff */
[----:B------:R-:W-:Y:S02]  /*4cc0*/  @!UP2 USEL UR8, UR14, UR4, !UP0 ;  /* 0x000000040e08a287 */ /* 0x000fe4000c000000 */
[----:B------:R-:W-:Y:S03]  /*4cd0*/  @!UP2 UISETP.NE.AND UP0, UPT, UR10, 0x1, UPT ;  /* 0x000000010a00a88c */ /* 0x000fe6000bf05270 */
[----:B------:R-:W-:Y:S02]  /*4ce0*/  @!UP2 UMOV UR6, UR7 ;  /* 0x000000070006ac82 */ /* 0x000fe40008000000 */
[----:B------:R-:W2:Y:S02]  /*4cf0*/  @!UP2 LDCU UR4, c[0x0][0xb20] ;  /* 0x00016400ff04a7ac */ /* 0x000ea40008000800 */
[----:B--2---:R-:W-:Y:S04]  /*4d00*/  @!UP2 USHF.R.U32.HI UR6, URZ, UR4, UR6 ;  /* 0x00000004ff06a299 */ /* 0x004fe80008011606 */
[----:B------:R-:W-:Y:S04]  /*4d10*/  @!UP2 USEL UR6, UR13, UR6, !UP0 ;  /* 0x000000060d06a287 */ /* 0x000fe8000c000000 */
[----:B------:R-:W-:Y:S02]  /*4d20*/  @!UP2 UIADD3 UR4, UPT, UPT, -UR8, UR6, URZ ;  /* 0x000000060804a290 */ /* 0x000fe4000fffe1ff */
[----:B------:R-:W-:Y:S02]  /*4d30*/  @!UP2 UIADD3 UR6, UPT, UPT, UR8, -UR6, URZ ;  /* 0x800000060806a290 */ /* 0x000fe4000fffe0ff */
[----:B------:R-:W-:Y:S02]  /*4d40*/  @!UP2 UIMAD UR14, UR4, UR5, UR14 ;  /* 0x00000005040ea2a4 */ /* 0x000fe4000f8e020e */
[----:B------:R-:W-:Y:S01]  /*4d50*/  @!UP2 UIMAD UR13, UR6, UR10, UR13 ;  /* 0x0000000a060da2a4 */ /* 0x000fe2000f8e020d */
[----:B------:R-:W-:Y:S11]  /*4d60*/  BRA.U UP3, `(.L_x_89) ;  /* 0x0000000103107547 */ /* 0x000ff6000b800000 */
[----:B------:R-:W-:Y:S04]  /*4d70*/  MOV R6, UR43 ;  /* 0x0000002b00067c02 */ /* 0x000fe80008000f00 */
[----:B------:R-:W-:Y:S04]  /*4d80*/  SHF.L.U32 R6, R6, 0x1f, RZ ;  /* 0x0000001f06067819 */ /* 0x000fe800000006ff */
[----:B------:R-:W2:Y:S02]  /*4d90*/  SYNCS.PHASECHK.TRANS64.TRYWAIT P2, [UR29+0x88], R6 ;  /* 0x00008806ff0075a7 */ /* 0x000ea4000804111d */
[----:B--2---:R-:W-:Y:S05]  /*4da0*/  @!P2 BRA `(.L_x_90) ;  /* 0x000000380020a947 */ /* 0x004fea0003800000 */
.L_x_89:
[----:B------:R-:W-:Y:S05]  /*4db0*/  @!P1 BRA `(.L_x_91) ;  /* 0x0000000000309947 */ /* 0x000fea0003800000 */
[----:B------:R-:W-:Y:S01]  /*4dc0*/  ISETP.NE.U32.AND P1, PT, R2, RZ, PT ;  /* 0x000000ff0200720c */ /* 0x000fe20003f25070 */
[----:B------:R-:W2:Y:S01]  /*4dd0*/  LDCU.64 UR4, c[0x0][0x358] ;  /* 0x00006b00ff0477ac */ /* 0x000ea20008000a00 */
[----:B------:R-:W-:Y:S02]  /*4de0*/  IMAD.MOV.U32 R46, RZ, RZ, 0x1 ;  /* 0x00000001ff2e7424 */ /* 0x000fe400078e00ff */
[----:B------:R-:W-:Y:S11]  /*4df0*/  ISETP.NE.AND.EX P1, PT, R3, RZ, PT, P1 ;  /* 0x000000ff0300720c */ /* 0x000ff60003f25310 */
[----:B------:R-:W-:Y:S02]  /*4e00*/  @!UPT UIADD3 URZ, UPT, UPT, URZ, URZ, URZ ;  /* 0x000000fffffff290 */ /* 0x000fe4000fffe0ff */
[----:B------:R-:W3:Y:S01]  /*4e10*/  @P1 LDC.64 R8, c[0x0][0x888] ;  /* 0x00022200ff081b82 */ /* 0x000ee20000000a00 */
[----:B-1----:R-:W-:Y:S04]  /*4e20*/  @P1 IMAD R0, R4, UR36, RZ ;  /* 0x0000002404001c24 */ /* 0x002fe8000f8e02ff */
[----:B---3--:R-:W-:Y:S04]  /*4e30*/  @P1 IMAD.WIDE R8, R0, 0x4, R8 ;  /* 0x0000000400081825 */ /* 0x008fe800078e0208 */
[----:B------:R-:W-:Y:S01]  /*4e40*/  HFMA2 R0, -RZ, RZ, 0, 5.9604644775390625e-08 ;  /* 0x00000001ff007431 */ /* 0x000fe200000001ff */
[----:B--2--5:R2:W5:Y:S04]  /*4e50*/  @P1 LDG.E R26, desc[UR4][R8.64] ;  /* 0x00000004081a1981 */ /* 0x024568000c1e1900 */
[----:B------:R-:W-:Y:S01]  /*4e60*/  @!P1 PRMT R46, R0, 0x7610, R46 ;  /* 0x00007610002e9816 */ /* 0x000fe2000000002e */
[----:B--2---:R-:W3:Y:S06]  /*4e70*/  @!P1 LDC R26, c[0x0][0x880] ;  /* 0x00022000ff1a9b82 */ /* 0x004eec0000000800 */
.L_x_91:
[----:B---3-5:R-:W-:Y:S01]  /*4e80*/  @!P0 FSETP.EQ.AND P1, PT, R26, RZ, PT ;  /* 0x000000ff1a00820b */ /* 0x028fe20003f22000 */
[----:B------:R-:W-:Y:S01]  /*4e90*/  @!UPT UIADD3 URZ, UPT, UPT, URZ, URZ, URZ ;  /* 0x000000fffffff290 */ /* 0x000fe2000fffe0ff */
[----:B------:R-:W-:Y:S11]  /*4ea0*/  @!P0 BRA `(.L_x_92) ;  /* 0x0000000000188947 */ /* 0x000ff60003800000 */
[----:B------:R-:W-:Y:S02]  /*4eb0*/  LOP3.LUT P0, RZ, R46, 0xff, RZ, 0xc0, !PT ;  /* 0x000000ff2eff7812 */ /* 0x000fe4000780c0ff */
[----:B------:R-:W-:Y:S04]  /*4ec0*/  ISETP.NE.U32.AND P1, PT, R2, RZ, PT ;  /* 0x000000ff0200720c */ /* 0x000fe80003f25070 */
[----:B------:R-:W-:Y:S04]  /*4ed0*/  ISETP.NE.AND.EX P1, PT, R3, RZ, PT, P1 ;  /* 0x000000ff0300720c */ /* 0x000fe80003f25310 */
[----:B------:R-:W-:Y:S03]  /*4ee0*/  PLOP3.LUT P1, PT, P1, PT, PT, 0x8, 0x80 ;  /* 0x000000000080781c */ /* 0x000fe60000f2e170 */
[----:B------:R-:W-:Y:S11]  /*4ef0*/  @P0 FSETP.EQ.AND P1, PT, R26, RZ, PT ;  /* 0x000000ff1a00020b */ /* 0x000ff60003f22000 */
[----:B------:R-:W-:Y:S02]  /*4f00*/  @!UPT UIADD3 URZ, UPT, UPT, URZ, URZ, URZ ;  /* 0x000000fffffff290 */ /* 0x000fe4000fffe0ff */
.L_x_92:
[----:B------:R-:W-:Y:S01]  /*4f10*/  ULEA UR4, UR12, UR29, 0x3 ;  /* 0x0000001d0c047291 */ /* 0x000fe2000f8e18ff */
[----:B------:R-:W-:Y:S02]  /*4f20*/  SHF.L.U32 R9, R15, 0x1f, RZ ;  /* 0x0000001f0f097819 */ /* 0x000fe400000006ff */
[----:B------:R-:W-:Y:S04]  /*4f30*/  ELECT P0, URZ, PT ;  /* 0x0000000000ff782f */ /* 0x000fe80003800000 */
[----:B------:R-:W-:Y:S02]  /*4f40*/  PLOP3.LUT P1, PT, P1, P0, PT, 0xf2, 0x2f ;  /* 0x00000000002f781c */ /* 0x000fe40000f21e72 */
[----:B------:R-:W2:Y:S11]  /*4f50*/  SYNCS.PHASECHK.TRANS64.TRYWAIT P2, [UR4+0x68], R9 ;  /* 0x00006809ff0075a7 */ /* 0x000eb60008041104 */
[----:B------:R-:W-:Y:S05]  /*4f60*/  @!P1 IADD3 R8, P0, PT, R16, 0x580, RZ ;  /* 0x0000058010089810 */ /* 0x000fea0007f1e0ff */
[----:B-1----:R-:W-:Y:S01]  /*4f70*/  @!P1 IMAD.X R6, RZ, RZ, R17, P0 ;  /* 0x000000ffff069224 */ /* 0x002fe200000e0611 */
[----:B--2---:R-:W-:Y:S07]  /*4f80*/  @!P2 BRA `(.L_x_93) ;  /* 0x0000003400c0a947 */ /* 0x004fee0003800000 */
.L_x_169:
[----:B------:R-:W2:Y:S01]  /*4f90*/  S2UR UR11, SR_CgaCtaId ;  /* 0x00000000000b79c3 */ /* 0x000ea20000008800 */
[----:B------:R-:W-:Y:S01]  /*4fa0*/  @!P1 R2UR UR6, R6 ;  /* 0x00000000060692ca */ /* 0x000fe200000e0000 */
[----:B------:R-:W-:Y:S01]  /*4fb0*/  UIADD3 UR5, UPT, UPT, UR12, 0x1, URZ ;  /* 0x000000010c057890 */ /* 0x000fe2000fffe0ff */
[----:B------:R-:W-:Y:S01]  /*4fc0*/  @!P1 R2UR UR7, R8 ;  /* 0x00000000080792ca */ /* 0x000fe200000e0000 */
[----:B------:R-:W-:Y:S01]  /*4fd0*/  UIADD3 UR25, UPT, UPT, UR4, 0x50, URZ ;  /* 0x0000005004197890 */ /* 0x000fe2000fffe0ff */
[----:B-1----:R-:W-:Y:S01]  /*4fe0*/  @!P1 IMAD.MOV.U32 R0, RZ, RZ, 0x1000 ;  /* 0x00001000ff009424 */ /* 0x002fe200078e00ff */
[----:B------:R-:W-:Y:S01]  /*4ff0*/  UISETP.NE.AND UP0, UPT, UR5, 0x3, UPT ;  /* 0x000000030500788c */ /* 0x000fe2000bf05270 */
[----:B------:R-:W-:Y:S01]  /*5000*/  VIADD R14, R14, 0x1 ;  /* 0x000000010e0e7836 */ /* 0x000fe20000000000 */
[----:B------:R-:W-:Y:S01]  /*5010*/  UMOV UR18, 0x0 ;  /* 0x0000000000127882 */ /* 0x000fe20000000000 */
[----:B------:R-:W-:Y:S01]  /*5020*/  UMOV UR19, 0x10000000 ;  /* 0x1000000000137882 */ /* 0x000fe20000000000 */
[----:B------:R-:W-:Y:S02]  /*5030*/  USEL UR21, UR5, URZ, UP0 ;  /* 0x000000ff05157287 */ /* 0x000fe40008000000 */
[----:B------:R-:W-:Y:S02]  /*5040*/  USEL UR9, URZ, 0x1, UP0 ;  /* 0x00000001ff097887 */ /* 0x000fe40008000000 */
[----:B------:R-:W-:Y:S01]  /*5050*/  VOTEU.ALL UP0, P1 ;  /* 0x0000000000ff7886 */ /* 0x000fe20000800000 */
[----:B------:R-:W-:Y:S01]  /*5060*/  IMAD.U32 R9, RZ, RZ, UR6 ;  /* 0x00000006ff097e24 */ /* 0x000fe2000f8e00ff */
[----:B------:R-:W-:Y:S01]  /*5070*/  UMOV UR28, UR36 ;  /* 0x00000024001c7c82 */ /* 0x000fe20008000000 */
[----:B------:R-:W-:Y:S01]  /*5080*/  IMAD.U32 R8, RZ, RZ, UR7 ;  /* 0x00000007ff087e24 */ /* 0x000fe2000f8e00ff */
[----:B------:R-:W-:Y:S01]  /*5090*/  LOP3.LUT R15, R15, UR9, RZ, 0x3c, !PT ;  /* 0x000000090f0f7c12 */ /* 0x000fe2000f8e3cff */
[----:B------:R-:W-:Y:S01]  /*50a0*/  @!UP0 ULEA UR5, UR12, UR29, 0xc ;  /* 0x0000001d0c058291 */ /* 0x000fe2000f8e60ff */
[----:B------:R-:W-:Y:S01]  /*50b0*/  @!P1 R2UR UR7, R9 ;  /* 0x00000000090792ca */ /* 0x000fe200000e0000 */
[----:B------:R-:W-:Y:S01]  /*50c0*/  @!UP0 UIADD3 UR10, UPT, UPT, UR26, 0x20, URZ ;  /* 0x000000201a0a8890 */ /* 0x000fe2000fffe0ff */
[----:B------:R-:W-:Y:S01]  /*50d0*/  @!P1 R2UR UR6, R8 ;  /* 0x00000000080692ca */ /* 0x000fe200000e0000 */
[----:B------:R-:W-:Y:S01]  /*50e0*/  @!UP0 UIADD3 UR24, UPT, UPT, UR5, 0x200, URZ ;  /* 0x0000020005188890 */ /* 0x000fe2000fffe0ff */
[----:B------:R-:W-:Y:S01]  /*50f0*/  SHF.L.U32 R6, R15, 0x1f, RZ ;  /* 0x0000001f0f067819 */ /* 0x000fe200000006ff */
[----:B------:R-:W-:Y:S01]  /*5100*/  @!UP0 UIADD3 UR8, UPT, UPT, UR5, 0xa00, URZ ;  /* 0x00000a0005088890 */ /* 0x000fe2000fffe0ff */
[----:B------:R-:W-:Y:S01]  /*5110*/  VOTEU.ALL UP0, P1 ;  /* 0x0000000000ff7886 */ /* 0x000fe20000800000 */
[----:B--2---:R-:W-:Y:S01]  /*5120*/  UPRMT UR16, UR11, 0x654, UR25 ;  /* 0x000006540b107896 */ /* 0x004fe20008000019 */
[----:B------:R-:W-:Y:S02]  /*5130*/  UMOV UR12, UR36 ;  /* 0x00000024000c7c82 */ /* 0x000fe40008000000 */
[----:B------:R-:W-:Y:S01]  /*5140*/  UMOV UR11, UR27 ;  /* 0x0000001b000b7c82 */ /* 0x000fe20008000000 */
[----:B------:R-:W-:Y:S01]  /*5150*/  UMOV UR9, UR25 ;  /* 0x0000001900097c82 */ /* 0x000fe20008000000 */
[----:B------:R-:W-:Y:S03]  /*5160*/  ULEA UR5, UR21, UR29, 0x3 ;  /* 0x0000001d15057291 */ /* 0x000fe6000f8e18ff */
[----:B------:R1:W-:Y:S01]  /*5170*/  @!UP0 UTMALDG.3D [UR24], [UR6], desc[UR18] ;  /* 0x00001218060085b4 */ /* 0x0003e20008011000 */
[----:B------:R-:W-:Y:S05]  /*5180*/  VOTEU.ALL UP0, P1 ;  /* 0x0000000000ff7886 */ /* 0x000fea0000800000 */
[----:B------:R1:W-:Y:S01]  /*5190*/  @!UP0 UTMALDG.3D [UR8], [UR6], desc[UR18] ;  /* 0x00001208060085b4 */ /* 0x0003e20008011000 */
[----:B------:R1:W-:Y:S01]  /*51a0*/  @!P1 SYNCS.ARRIVE.TRANS64.RED.A0TR RZ, [UR4+0x50], R0 ;  /* 0x00005000ffff99a7 */ /* 0x0003e20008300404 */
[----:B------:R-:W-:Y:S01]  /*51b0*/  SYNCS.ARRIVE.TRANS64.RED.A1T0 RZ, [UR16], RZ ;  /* 0x000000ffffff79a7 */ /* 0x000fe20008100410 */
[----:B------:R-:W2:Y:S02]  /*51c0*/  SYNCS.PHASECHK.TRANS64.TRYWAIT P0, [UR5+0x68], R6 ;  /* 0x00006806ff0075a7 */ /* 0x000ea40008001105 */
[----:B-12---:R-:W-:Y:S05]  /*51d0*/  @!P0 BRA `(.L_x_94) ;  /* 0x0000003400448947 */ /* 0x006fea0003800000 */
.L_x_171:
[----:B------:R-:W-:Y:S01]  /*51e0*/  UIADD3 UR17, UPT, UPT, UR5, 0x50, URZ ;  /* 0x0000005005117890 */ /* 0x000fe2000fffe0ff */
[----:B-1----:R-:W-:Y:S01]  /*51f0*/  @!P1 IADD3 R6, P0, PT, R16, 0x580, RZ ;  /* 0x0000058010069810 */ /* 0x002fe20007f1e0ff */
[----:B------:R-:W-:Y:S01]  /*5200*/  UPLOP3.LUT UP3, UPT, UPT, UPT, UPT, 0x80, 0x8 ;  /* 0x000000000008789c */ /* 0x000fe20003f6f070 */
[----:B------:R-:W1:Y:S01]  /*5210*/  S2UR UR9, SR_CgaCtaId ;  /* 0x00000000000979c3 */ /* 0x000e620000008800 */
[----:B------:R-:W-:Y:S01]  /*5220*/  UMOV UR24, 0x0 ;  /* 0x0000000000187882 */ /* 0x000fe20000000000 */
[----:B------:R-:W-:Y:S01]  /*5230*/  @!P1 R2UR UR6, R6 ;  /* 0x00000000060692ca */ /* 0x000fe200000e0000 */
[----:B------:R-:W-:Y:S01]  /*5240*/  @!P1 IMAD.X R0, RZ, RZ, R17, P0 ;  /* 0x000000ffff009224 */ /* 0x000fe200000e0611 */
[----:B------:R-:W-:Y:S01]  /*5250*/  UMOV UR25, 0x10000000 ;  /* 0x1000000000197882 */ /* 0x000fe20000000000 */
[----:B------:R-:W-:Y:S01]  /*5260*/  UMOV UR19, UR27 ;  /* 0x0000001b00137c82 */ /* 0x000fe20008000000 */
[----:B------:R-:W-:Y:S01]  /*5270*/  UMOV UR20, UR36 ;  /* 0x0000002400147c82 */ /* 0x000fe20008000000 */
[----:B------:R-:W-:Y:S01]  /*5280*/  UMOV UR11, UR27 ;  /* 0x0000001b000b7c82 */ /* 0x000fe20008000000 */
[----:B------:R-:W-:Y:S01]  /*5290*/  @!P1 R2UR UR4, R0 ;  /* 0x00000000000492ca */ /* 0x000fe200000e0000 */
[----:B------:R-:W-:Y:S01]  /*52a0*/  UMOV UR12, UR36 ;  /* 0x00000024000c7c82 */ /* 0x000fe20008000000 */
[----:B------:R-:W-:Y:S01]  /*52b0*/  VOTEU.ALL UP0, P1 ;  /* 0x0000000000ff7886 */ /* 0x000fe20000800000 */
[----:B------:R-:W-:Y:S01]  /*52c0*/  R2UR UR41, R50 ;  /* 0x00000000322972ca */ /* 0x000fe200000e0000 */
[----:B------:R-:W-:Y:S01]  /*52d0*/  UMOV UR36, UR30 ;  /* 0x0000001e00247c82 */ /* 0x000fe20008000000 */
[----:B------:R-:W-:Y:S02]  /*52e0*/  R2UR UR28, R51 ;  /* 0x00000000331c72ca */ /* 0x000fe400000e0000 */
[----:B------:R-:W-:Y:S01]  /*52f0*/  @!UP0 UIADD3 UR18, UPT, UPT, UR26, 0x10, URZ ;  /* 0x000000101a128890 */ /* 0x000fe2000fffe0ff */
[----:B------:R-:W-:Y:S01]  /*5300*/  IMAD.U32 R8, RZ, RZ, UR6 ;  /* 0x00000006ff087e24 */ /* 0x000fe2000f8e00ff */
[----:B------:R-:W-:Y:S01]  /*5310*/  @!UP0 UIADD3 UR10, UPT, UPT, UR26, 0x30, URZ ;  /* 0x000000301a0a8890 */ /* 0x000fe2000fffe0ff */
[----:B------:R-:W-:Y:S03]  /*5320*/  ISETP.NE.AND P0, PT, R14, 0x2, PT ;  /* 0x000000020e00780c */ /* 0x000fe60003f05270 */
[----:B------:R-:W-:Y:S01]  /*5330*/  IMAD.U32 R9, RZ, RZ, UR4 ;  /* 0x00000004ff097e24 */ /* 0x000fe2000f8e00ff */
[----:B------:R-:W-:Y:S01]  /*5340*/  @!P1 R2UR UR6, R8 ;  /* 0x00000000080692ca */ /* 0x000fe200000e0000 */
[----:B------:R-:W-:Y:S01]  /*5350*/  @!UP0 ULEA UR4, UR21, UR29, 0xc ;  /* 0x0000001d15048291 */ /* 0x000fe2000f8e60ff */
[----:B------:R-:W-:Y:S02]  /*5360*/  SEL R0, RZ, 0x1, P0 ;  /* 0x00000001ff007807 */ /* 0x000fe40000000000 */
[----:B------:R-:W-:Y:S01]  /*5370*/  @!P1 R2UR UR7, R9 ;  /* 0x00000000090792ca */ /* 0x000fe200000e0000 */
[----:B------:R-:W-:Y:S01]  /*5380*/  @!UP0 UIADD3 UR16, UPT, UPT, UR4, 0x200, URZ ;  /* 0x0000020004108890 */ /* 0x000fe2000fffe0ff */
[----:B------:R-:W-:Y:S01]  /*5390*/  LOP3.LUT R13, R13, R0, RZ, 0x3c, !PT ;  /* 0x000000000d0d7212 */ /* 0x000fe200078e3cff */
[----:B------:R-:W-:Y:S01]  /*53a0*/  @!UP0 UIADD3 UR8, UPT, UPT, UR4, 0xa00, URZ ;  /* 0x00000a0004088890 */ /* 0x000fe2000fffe0ff */
[----:B------:R-:W-:Y:S01]  /*53b0*/  SEL R14, R14, RZ, P0 ;  /* 0x000000ff0e0e7207 */ /* 0x000fe20000000000 */
[----:B------:R-:W-:Y:S01]  /*53c0*/  VOTEU.ALL UP0, P1 ;  /* 0x0000000000ff7886 */ /* 0x000fe20000800000 */
[----:B-1----:R-:W-:Y:S03]  /*53d0*/  UPRMT UR4, UR9, 0x654, UR17 ;  /* 0x0000065409047896 */ /* 0x002fe60008000011 */
[----:B------:R-:W-:Y:S04]  /*53e0*/  UMOV UR9, UR17 ;  /* 0x0000001100097c82 */ /* 0x000fe80008000000 */
[----:B------:R1:W-:Y:S01]  /*53f0*/  @!UP0 UTMALDG.3D [UR16], [UR6], desc[UR24] ;  /* 0x00001810060085b4 */ /* 0x0003e20008011000 */
[----:B------:R-:W-:Y:S05]  /*5400*/  VOTEU.ALL UP0, P1 ;  /* 0x0000000000ff7886 */ /* 0x000fea0000800000 */
[----:B------:R2:W-:Y:S01]  /*5410*/  @!UP0 UTMALDG.3D [UR8], [UR6], desc[UR24] ;  /* 0x00001808060085b4 */ /* 0x0005e20008011000 */
[----:B------:R4:W-:Y:S01]  /*5420*/  @!P1 SYNCS.ARRIVE.TRANS64.RED.A0TR RZ, [UR5+0x50], R7 ;  /* 0x00005007ffff99a7 */ /* 0x0009e20008300405 */
[----:B------:R-:W-:Y:S01]  /*5430*/  SYNCS.ARRIVE.TRANS64.RED.A1T0 RZ, [UR4], RZ ;  /* 0x000000ffffff79a7 */ /* 0x000fe20008100404 */
[----:B------:R-:W-:Y:S04]  /*5440*/  UIADD3 UR4, UPT, UPT, UR21, 0x1, URZ ;  /* 0x0000000115047890 */ /* 0x000fe8000fffe0ff */
[----:B------:R-:W-:Y:S04]  /*5450*/  UISETP.NE.AND UP0, UPT, UR4, 0x3, UPT ;  /* 0x000000030400788c */ /* 0x000fe8000bf05270 */
[----:B------:R-:W-:Y:S02]  /*5460*/  USEL UR5, URZ, 0x1, UP0 ;  /* 0x00000001ff057887 */ /* 0x000fe40008000000 */
[----:B-1----:R-:W-:Y:S04]  /*5470*/  UIADD3 UR20, UPT, UPT, UR14, UR28, URZ ;  /* 0x0000001c0e147290 */ /* 0x002fe8000fffe0ff */
[----:B------:R-:W-:Y:S01]  /*5480*/  LOP3.LUT R15, R15, UR5, RZ, 0x3c, !PT ;  /* 0x000000050f0f7c12 */ /* 0x000fe2000f8e3cff */
[----:B--2---:R-:W-:Y:S02]  /*5490*/  UIADD3 UR25, UPT, UPT, UR13, UR41, URZ ;  /* 0x000000290d197290 */ /* 0x004fe4000fffe0ff */
[----:B------:R-:W-:Y:S01]  /*54a0*/  USEL UR12, UR4, URZ, UP0 ;  /* 0x000000ff040c7287 */ /* 0x000fe20008000000 */
[----:B------:R-:W-:Y:S11]  /*54b0*/  BRA.U UP1, `(.L_x_95) ;  /* 0xfffffff101ac7547 */ /* 0x000ff6000b83ffff */
[----:B------:R-:W-:Y:S01]  /*54c0*/  UIADD3 UR29, UPT, UPT, UR29, 0x68, URZ ;  /* 0x000000681d1d7890 */ /* 0x000fe2000fffe0ff */
[----:B------:R-:W-:-:S03]  /*54d0*/  SHF.L.U32 R2, R15, 0x1f, RZ ;  /* 0x0000001f0f027819 */ /* 0x000fc600000006ff */
[----:B------:R-:W-:-:S09]  /*54e0*/  ULEA UR4, UR12, UR29, 0x3 ;  /* 0x0000001d0c047291 */ /* 0x000fd2000f8e18ff */
[----:B------:R-:W1:Y:S02]  /*54f0*/  SYNCS.PHASECHK.TRANS64.TRYWAIT P0, [UR4], R2 ;  /* 0x00000002ff0075a7 */ /* 0x000e640008001104 */
[----:B-1----:R-:W-:Y:S05]  /*5500*/  @!P0 BRA `(.L_x_96) ;  /* 0x0000003000908947 */ /* 0x002fea0003800000 */
.L_x_173:
        /* <DEDUP_REMOVED lines=9> */
.L_x_175:
[----:B------:R-:W-:-:S04]  /*55a0*/  UIADD3 UR4, UPT, UPT, UR4, 0x1, URZ ;  /* 0x0000000104047890 */ /* 0x000fc8000fffe0ff */
[----:B------:R-:W-:-:S04]  /*55b0*/  UISETP.NE.AND UP0, UPT, UR4, 0x3, UPT ;  /* 0x000000030400788c */ /* 0x000fc8000bf05270 */
[----:B------:R-:W-:Y:S02]  /*55c0*/  USEL UR5, URZ, 0x1, UP0 ;  /* 0x00000001ff057887 */ /* 0x000fe40008000000 */
[----:B------:R-:W-:-:S04]  /*55d0*/  USEL UR4, UR4, URZ, UP0 ;  /* 0x000000ff04047287 */ /* 0x000fc80008000000 */
[----:B------:R-:W-:Y:S01]  /*55e0*/  ULEA UR4, UR4, UR29, 0x3 ;  /* 0x0000001d04047291 */ /* 0x000fe2000f8e18ff */
[----:B-1----:R-:W-:-:S04]  /*55f0*/  LOP3.LUT R2, R15, UR5, RZ, 0x3c, !PT ;  /* 0x000000050f027c12 */ /* 0x002fc8000f8e3cff */
[----:B------:R-:W-:Y:S01]  /*5600*/  SHF.L.U32 R2, R2, 0x1f, RZ ;  /* 0x0000001f02027819 */ /* 0x000fe200000006ff */
[----:B------:R-:W-:-:S07]  /*5610*/  IMAD.U32 R0, RZ, RZ, UR4 ;  /* 0x00000004ff007e24 */ /* 0x000fce000f8e00ff */
.L_x_98:
[----:B-1----:R1:W2:Y:S02]  /*5620*/  SYNCS.PHASECHK.TRANS64.TRYWAIT P0, [R0+URZ], R2 ;  /* 0x00000002000075a7 */ /* 0x0022a400080011ff */
[----:B--2---:R-:W-:Y:S05]  /*5630*/  @!P0 NANOSLEEP.SYNCS 0x989680 ;  /* 0x009896800000895d */ /* 0x004fea0003900000 */
[----:B------:R-:W2:Y:S02]  /*5640*/  @!P0 SYNCS.PHASECHK.TRANS64 P0, [R0+URZ], R2 ;  /* 0x00000002000085a7 */ /* 0x000ea400080010ff */
[----:B--2---:R-:W-:Y:S05]  /*5650*/  @P0 EXIT ;  /* 0x000000000000094d */ /* 0x004fea0003800000 */
[----:B------:R-:W-:Y:S05]  /*5660*/  BRA `(.L_x_98) ;  /* 0xfffffffc00ec7947 */ /* 0x000fea000383ffff */
.L_x_86:
[----:B------:R-:W-:-:S06]  /*5670*/  UISETP.GE.AND UP0, UPT, UR13, 0x4, UPT ;  /* 0x000000040d00788c */ /* 0x000fcc000bf06270 */
[----:B------:R-:W-:-:S13]  /*5680*/  PLOP3.LUT P0, PT, PT, PT, UP0, 0x80, 0x8 ;  /* 0x000000000008781c */ /* 0x000fda0003f0f008 */
[----:B------:R-:W-:Y:S05]  /*5690*/  @!P0 EXIT ;  /* 0x000000000000894d */ /* 0x000fea0003800000 */
[----:B------:R-:W1:Y:S08]  /*56a0*/  S2UR UR4, SR_CgaCtaId ;  /* 0x00000000000479c3 */ /* 0x000e700000008800 */
[----:B------:R-:W-:Y:S01]  /*56b0*/  BAR.SYNC.DEFER_BLOCKING 0x6, 0xa0 ;  /* 0x0182800000007b1d */ /* 0x000fe20000010000 */
[----:B------:R-:W-:Y:S01]  /*56c0*/  IMAD.SHL.U32 R3, R47, 0x200000, RZ ;  /* 0x002000002f037824 */ /* 0x000fe200078e00ff */
[----:B------:R-:W-:Y:S01]  /*56d0*/  CS2R R56, SRZ ;  /* 0x0000000000387805 */ /* 0x000fe2000001ff00 */
[----:B------:R-:W-:-:S02]  /*56e0*/  IMAD.SHL.U32 R45, R58, 0x10, RZ ;  /* 0x000000103a2d7824 */ /* 0x000fc400078e00ff */
[C---:B------:R-:W-:Y:S01]  /*56f0*/  IMAD.U32 R23, R58.reuse, 0x10000, RZ ;  /* 0x000100003a177824 */ /* 0x040fe200078e00ff */
[----:B------:R-:W-:Y:S02]  /*5700*/  UMOV UR45, 0x400 ;  /* 0x00000400002d7882 */ /* 0x000fe40000000000 */
[----:B------:R-:W2:Y:S01]  /*5710*/  LDC.64 R42, c[0x0][0x8b0] ;  /* 0x00022c00ff2a7b82 */ /* 0x000ea20000000a00 */
[----:B------:R-:W-:Y:S01]  /*5720*/  IMAD.SHL.U32 R2, R58, 0x2, RZ ;  /* 0x000000023a027824 */ /* 0x000fe200078e00ff */
[----:B------:R-:W-:Y:S01]  /*5730*/  LOP3.LUT R3, R3, 0x200000, RZ, 0xc0, !PT ;  /* 0x0020000003037812 */ /* 0x000fe200078ec0ff */
[----:B------:R-:W-:Y:S01]  /*5740*/  IMAD.SHL.U32 R4, R47, 0x200, RZ ;  /* 0x000002002f047824 */ /* 0x000fe200078e00ff */
[C---:B------:R-:W-:Y:S01]  /*5750*/  LOP3.LUT R5, R45.reuse, 0x40, RZ, 0xc0, !PT ;  /* 0x000000402d057812 */ /* 0x040fe200078ec0ff */
[----:B------:R-:W-:Y:S01]  /*5760*/  IMAD.MOV.U32 R22, RZ, RZ, RZ ;  /* 0x000000ffff167224 */ /* 0x000fe200078e00ff */
[----:B------:R-:W-:Y:S01]  /*5770*/  LOP3.LUT R44, R45, 0x5b0, RZ, 0xc0, !PT ;  /* 0x000005b02d2c7812 */ /* 0x000fe200078ec0ff */
[----:B------:R-:W-:Y:S01]  /*5780*/  IMAD.MOV.U32 R55, RZ, RZ, RZ ;  /* 0x000000ffff377224 */ /* 0x000fe200078e00ff */
[----:B------:R-:W3:Y:S01]  /*5790*/  LDC.64 R40, c[0x0][0x8a8] ;  /* 0x00022a00ff287b82 */ /* 0x000ee20000000a00 */
[----:B------:R-:W-:Y:S01]  /*57a0*/  LOP3.LUT R23, R3, 0x400000, R23, 0xf8, !PT ;  /* 0x0040000003177812 */ /* 0x000fe200078ef817 */
[----:B------:R-:W4:Y:S01]  /*57b0*/  LDCU UR62, c[0x0][0x370] ;  /* 0x00006e00ff3e77ac */ /* 0x000f220008000800 */
[----:B------:R-:W-:-:S02]  /*57c0*/  LOP3.LUT R2, R5, 0x8, R2, 0xf8, !PT ;  /* 0x0000000805027812 */ /* 0x000fc400078ef802 */
[----:B------:R-:W-:Y:S01]  /*57d0*/  LOP3.LUT R44, R44, 0x200, R4, 0xf8, !PT ;  /* 0x000002002c2c7812 */ /* 0x000fe200078ef804 */
[----:B------:R-:W2:Y:S01]  /*57e0*/  LDCU UR43, c[0x0][0xb0c] ;  /* 0x00016180ff2b77ac */ /* 0x000ea20008000800 */
[----:B------:R-:W-:Y:S02]  /*57f0*/  LOP3.LUT P0, RZ, R45, 0x40, RZ, 0xc0, !PT ;  /* 0x000000402dff7812 */ /* 0x000fe4000780c0ff */
[----:B------:R-:W-:Y:S01]  /*5800*/  LOP3.LUT R44, R44, R2, RZ, 0xfc, !PT ;  /* 0x000000022c2c7212 */ /* 0x000fe200078efcff */
[----:B-1----:R-:W-:Y:S01]  /*5810*/  ULEA UR45, UR4, UR45, 0x18 ;  /* 0x0000002d042d7291 */ /* 0x002fe2000f8ec0ff */
[----:B------:R-:W-:Y:S01]  /*5820*/  P2R R2, PR, RZ, 0x1 ;  /* 0x00000001ff027803 */ /* 0x000fe20000000000 */
[----:B------:R-:W1:Y:S01]  /*5830*/  LDCU.64 UR4, c[0x0][0x890] ;  /* 0x00011200ff0477ac */ /* 0x000e620008000a00 */
[----:B------:R-:W-:Y:S01]  /*5840*/  LOP3.LUT R58, R58, 0x60, RZ, 0xc0, !PT ;  /* 0x000000603a3a7812 */ /* 0x000fe200078ec0ff */
[----:B------:R-:W2:Y:S05]  /*5850*/  LDCU UR39, c[0x0][0xb30] ;  /* 0x00016600ff2777ac */ /* 0x000eaa0008000800 */
[----:B------:R-:W4:Y:S01]  /*5860*/  LDS R0, [UR45+0x140] ;  /* 0x0001402dff007984 */ /* 0x000f220008000800 */
[----:B------:R-:W2:Y:S01]  /*5870*/  LDCU.64 UR60, c[0x0][0x888] ;  /* 0x00011100ff3c77ac */ /* 0x000ea20008000a00 */
[----:B------:R-:W2:Y:S01]  /*5880*/  LDCU.64 UR40, c[0x0][0xb28] ;  /* 0x00016500ff2877ac */ /* 0x000ea20008000a00 */
[----:B------:R-:W2:Y:S01]  /*5890*/  LDCU.128 UR56, c[0x0][0xb10] ;  /* 0x00016200ff3877ac */ /* 0x000ea20008000c00 */
[----:B-1----:R-:W-:Y:S01]  /*58a0*/  IMAD.U32 R49, RZ, RZ, UR4 ;  /* 0x00000004ff317e24 */ /* 0x002fe2000f8e00ff */
[----:B------:R-:W-:Y:S01]  /*58b0*/  UIADD3 UR4, UPT, UPT, UR45, 0x200, URZ ;  /* 0x000002002d047890 */ /* 0x000fe2000fffe0ff */
[----:B------:R-:W-:Y:S01]  /*58c0*/  IMAD.U32 R48, RZ, RZ, UR5 ;  /* 0x00000005ff307e24 */ /* 0x000fe2000f8e00ff */
[----:B------:R-:W1:Y:S01]  /*58d0*/  LDCU UR55, c[0x0][0x374] ;  /* 0x00006e80ff3777ac */ /* 0x000e620008000800 */
[----:B------:R-:W-:Y:S01]  /*58e0*/  UMOV UR54, 0x1 ;  /* 0x0000000100367882 */ /* 0x000fe20000000000 */
[----:B------:R-:W-:Y:S01]  /*58f0*/  UMOV UR47, URZ ;  /* 0x000000ff002f7c82 */ /* 0x000fe20008000000 */
[----:B------:R-:W-:Y:S01]  /*5900*/  UMOV UR53, URZ ;  /* 0x000000ff00357c82 */ /* 0x000fe20008000000 */
[----:B------:R-:W-:Y:S01]  /*5910*/  UMOV UR52, URZ ;  /* 0x000000ff00347c82 */ /* 0x000fe20008000000 */
[----:B----4-:R-:W-:-:S02]  /*5920*/  IMAD.IADD R23, R0, 0x1, R23 ;  /* 0x0000000100177824 */ /* 0x010fc400078e0217 */
[----:B-123--:R-:W-:-:S07]  /*5930*/  IMAD.U32 R0, RZ, RZ, UR4 ;  /* 0x00000004ff007e24 */ /* 0x00efce000f8e00ff */
.L_x_129:
[C---:B------:R-:W-:Y:S02]  /*5940*/  LEA R3, R55.reuse, UR45, 0x3 ;  /* 0x0000002d37037c11 */ /* 0x040fe4000f8e18ff */
[----:B------:R-:W-:Y:S02]  /*5950*/  SHF.L.U32 R0, R56, 0x1f, RZ ;  /* 0x0000001f38007819 */ /* 0x000fe400000006ff */
[----:B------:R-:W-:Y:S02]  /*5960*/  LEA R4, R55, UR45, 0x4 ;  /* 0x0000002d37047c11 */ /* 0x000fe4000f8e20ff */
[----:B------:R-:W1:Y:S02]  /*5970*/  SYNCS.PHASECHK.TRANS64.TRYWAIT P0, [R3+URZ+0x90], R0 ;  /* 0x00009000030075a7 */ /* 0x000e6400080011ff */
[----:B-1----:R-:W-:Y:S05]  /*5980*/  @!P0 BRA `(.L_x_99) ;  /* 0x0000002c00a08947 */ /* 0x002fea0003800000 */
.L_x_176:
[----:B------:R-:W2:Y:S01]  /*5990*/  LDS.128 R4, [R4+0x120] ;  /* 0x0001200004047984 */ /* 0x000ea20000000c00 */
[----:B------:R-:W-:Y:S01]  /*59a0*/  UISETP.GE.AND UP0, UPT, UR42, 0x1, UPT ;  /* 0x000000012a00788c */ /* 0x000fe2000bf06270 */
[----:B------:R-:W-:Y:S01]  /*59b0*/  @!PT LDS RZ, [RZ] ;  /* 0x00000000fffff984 */ /* 0x000fe20000000800 */
[----:B------:R-:W-:Y:S01]  /*59c0*/  @!PT LDS RZ, [RZ] ;  /* 0x00000000fffff984 */ /* 0x000fe20000000800 */
[----:B------:R-:W-:Y:S01]  /*59d0*/  @!PT LDS RZ, [RZ] ;  /* 0x00000000fffff984 */ /* 0x000fe20000000800 */
[----:B------:R-:W-:Y:S01]  /*59e0*/  @!PT LDS RZ, [RZ] ;  /* 0x00000000fffff984 */ /* 0x000fe20000000800 */
[----:B------:R3:W-:Y:S06]  /*59f0*/  MEMBAR.ALL.CTA ;  /* 0x0000000000007992 */ /* 0x0007ec0000008000 */
[----:B---3--:R-:W3:Y:S01]  /*5a00*/  FENCE.VIEW.ASYNC.S ;  /* 0x00000000000073c6 */ /* 0x008ee20000000000 */
[----:B--2---:R-:W-:Y:S11]  /*5a10*/  LOP3.LUT P0, RZ, R6, 0x1, RZ, 0xc0, !PT ;  /* 0x0000000106ff7812 */ /* 0x004ff6000780c0ff */
[----:B------:R-:W-:Y:S02]  /*5a20*/  @!UPT UIADD3 URZ, UPT, UPT, URZ, URZ, URZ ;  /* 0x000000fffffff290 */ /* 0x000fe4000fffe0ff */
[----:B---3--:R-:W-:Y:S01]  /*5a30*/  VOTEU.ANY UP1, P0 ;  /* 0x0000000000ff7886 */ /* 0x008fe20000020100 */
[----:B------:R-:W-:Y:S01]  /*5a40*/  PLOP3.LUT P0, PT, PT, PT, UP1, 0x80, 0x8 ;  /* 0x000000000008781c */ /* 0x000fe20003f0f018 */
[----:B------:R-:W-:Y:S06]  /*5a50*/  UP2UR UR4, UPR, URZ, 0x2 ;  /* 0x00000002ff047883 */ /* 0x000fec0008000000 */
[----:B------:R-:W-:Y:S06]  /*5a60*/  IMAD.U32 R59, RZ, RZ, UR4 ;  /* 0x00000004ff3b7e24 */ /* 0x000fec000f8e00ff */
[----:B-1----:R-:W-:Y:S02]  /*5a70*/  @P0 SHF.R.U32.HI R0, RZ, 0x10, R5 ;  /* 0x00000010ff000819 */ /* 0x002fe40000011605 */
        /* <DEDUP_REMOVED lines=12> */
[----:B------:R-:W2:Y:S01]  /*5b40*/  LDCU UR12, c[0x0][0xb20] ;  /* 0x00016400ff0c77ac */ /* 0x000ea20008000800 */
[----:B------:R-:W-:Y:S02]  /*5b50*/  UIMAD.WIDE.U32 UR4, UR55, UR59, URZ ;  /* 0x0000003b370472a5 */ /* 0x000fe4000f8e00ff */
[----:B------:R-:W-:Y:S02]  /*5b60*/  UIMAD.WIDE.U32 UR6, UR62, UR56, URZ ;  /* 0x000000383e0672a5 */ /* 0x000fe4000f8e00ff */
[----:B------:R-:W-:Y:S02]  /*5b70*/  UISETP.NE.AND UP0, UPT, UR58, 0x1, UPT ;  /* 0x000000013a00788c */ /* 0x000fe4000bf05270 */
[----:B------:R-:W-:Y:S02]  /*5b80*/  UIMAD.WIDE.U32 UR8, UR37, UR59, URZ ;  /* 0x0000003b250872a5 */ /* 0x000fe4000f8e00ff */
[----:B------:R-:W-:Y:S02]  /*5b90*/  UIMAD.WIDE.U32 UR10, UR38, UR56, URZ ;  /* 0x00000038260a72a5 */ /* 0x000fe4000f8e00ff */
[----:B------:R-:W-:Y:S02]  /*5ba0*/  UISETP.NE.AND UP1, UPT, UR43, 0x1, UPT ;  /* 0x000000012b00788c */ /* 0x000fe4000bf25270 */
[----:B------:R-:W-:Y:S01]  /*5bb0*/  UISETP.NE.AND UP2, UPT, UR42, 0x1, UPT ;  /* 0x000000012a00788c */ /* 0x000fe2000bf45270 */
[----:B------:R-:W-:Y:S02]  /*5bc0*/  UMOV UR4, UR5 ;  /* 0x0000000500047c82 */ /* 0x000fe40008000000 */
[----:B--2---:R-:W-:Y:S03]  /*5bd0*/  USHF.R.U32.HI UR5, URZ, UR12, UR4 ;  /* 0x0000000cff057299 */ /* 0x004fe60008011604 */
[----:B------:R-:W-:Y:S02]  /*5be0*/  UMOV UR4, UR7 ;  /* 0x0000000700047c82 */ /* 0x000fe40008000000 */
[----:B------:R-:W-:Y:S02]  /*5bf0*/  USHF.R.U32.HI UR7, URZ, UR57, UR4 ;  /* 0x00000039ff077299 */ /* 0x000fe40008011604 */
[----:B------:R-:W-:Y:S02]  /*5c00*/  USEL UR4, UR55, UR5, !UP0 ;  /* 0x0000000537047287 */ /* 0x000fe4000c000000 */
[----:B------:R-:W-:Y:S01]  /*5c10*/  USEL UR7, UR62, UR7, !UP1 ;  /* 0x000000073e077287 */ /* 0x000fe2000c800000 */
[----:B------:R-:W-:Y:S01]  /*5c20*/  UMOV UR5, UR9 ;  /* 0x0000000900057c82 */ /* 0x000fe20008000000 */
[----:B------:R-:W-:Y:S02]  /*5c30*/  UIMAD.WIDE.U32 UR8, UR4, UR40, URZ ;  /* 0x00000028040872a5 */ /* 0x000fe4000f8e00ff */
[----:B------:R-:W-:Y:S03]  /*5c40*/  USHF.R.U32.HI UR6, URZ, UR12, UR5 ;  /* 0x0000000cff067299 */ /* 0x000fe60008011605 */
[----:B------:R-:W-:Y:S01]  /*5c50*/  UMOV UR5, UR11 ;  /* 0x0000000b00057c82 */ /* 0x000fe20008000000 */
[----:B------:R-:W-:Y:S02]  /*5c60*/  UIMAD.WIDE.U32 UR10, UR7, UR40, URZ ;  /* 0x00000028070a72a5 */ /* 0x000fe4000f8e00ff */
[----:B------:R-:W-:Y:S02]  /*5c70*/  USHF.R.U32.HI UR12, URZ, UR57, UR5 ;  /* 0x00000039ff0c7299 */ /* 0x000fe40008011605 */
[----:B------:R-:W-:Y:S01]  /*5c80*/  USEL UR6, UR37, UR6, !UP0 ;  /* 0x0000000625067287 */ /* 0x000fe2000c000000 */
[----:B------:R-:W-:Y:S02]  /*5c90*/  UMOV UR5, UR9 ;  /* 0x0000000900057c82 */ /* 0x000fe40008000000 */
[----:B------:R-:W-:Y:S01]  /*5ca0*/  UMOV UR10, UR11 ;  /* 0x0000000b000a7c82 */ /* 0x000fe20008000000 */
[----:B------:R-:W-:Y:S02]  /*5cb0*/  @UP2 USHF.R.U32.HI UR4, URZ, UR41, UR5 ;  /* 0x00000029ff042299 */ /* 0x000fe40008011605 */
[----:B------:R-:W-:Y:S02]  /*5cc0*/  @UP2 USHF.R.U32.HI UR7, URZ, UR41, UR10 ;  /* 0x00000029ff072299 */ /* 0x000fe4000801160a */
[----:B------:R-:W-:Y:S02]  /*5cd0*/  UIMAD UR4, UR42, UR4, URZ ;  /* 0x000000042a0472a4 */ /* 0x000fe4000f8e02ff */
[----:B------:R-:W-:Y:S02]  /*5ce0*/  UIMAD.WIDE.U32 UR10, UR6, UR40, URZ ;  /* 0x00000028060a72a5 */ /* 0x000fe4000f8e00ff */
[----:B------:R-:W-:Y:S02]  /*5cf0*/  USEL UR5, UR38, UR12, !UP1 ;  /* 0x0000000c26057287 */ /* 0x000fe4000c800000 */
[----:B------:R-:W-:Y:S02]  /*5d00*/  UIMAD UR8, UR42, UR7, URZ ;  /* 0x000000072a0872a4 */ /* 0x000fe4000f8e02ff */
[----:B------:R-:W-:Y:S03]  /*5d10*/  UISETP.GE.AND UP0, UPT, UR6, UR4, UPT ;  /* 0x000000040600728c */ /* 0x000fe6000bf06270 */
[----:B------:R-:W-:Y:S01]  /*5d20*/  UMOV UR4, UR11 ;  /* 0x0000000b00047c82 */ /* 0x000fe20008000000 */
[----:B------:R-:W-:Y:S02]  /*5d30*/  UISETP.GE.OR UP0, UPT, UR5, UR8, UP0 ;  /* 0x000000080500728c */ /* 0x000fe40008706670 */
[----:B------:R-:W-:Y:S02]  /*5d40*/  USHF.R.U32.HI UR4, URZ, UR41, UR4 ;  /* 0x00000029ff047299 */ /* 0x000fe40008011604 */
[----:B------:R-:W-:Y:S02]  /*5d50*/  UIMAD.WIDE.U32 UR8, UR5, UR40, URZ ;  /* 0x00000028050872a5 */ /* 0x000fe4000f8e00ff */
[----:B------:R-:W-:Y:S02]  /*5d60*/  USEL UR11, UR6, UR4, !UP2 ;  /* 0x00000004060b7287 */ /* 0x000fe4000d000000 */
[----:B------:R-:W-:Y:S02]  /*5d70*/  UIADD3 UR8, UPT, UPT, -UR5, URZ, URZ ;  /* 0x000000ff05087290 */ /* 0x000fe4000fffe1ff */
[----:B------:R-:W-:Y:S01]  /*5d80*/  UIADD3 UR10, UPT, UPT, -UR11, URZ, URZ ;  /* 0x000000ff0b0a7290 */ /* 0x000fe2000fffe1ff */
[----:B------:R-:W-:Y:S01]  /*5d90*/  @!UP0 UMOV UR4, UR9 ;  /* 0x0000000900048c82 */ /* 0x000fe20008000000 */
[----:B------:R-:W-:Y:S02]  /*5da0*/  UIADD3 UR9, UPT, UPT, -UR6, URZ, URZ ;  /* 0x000000ff06097290 */ /* 0x000fe4000fffe1ff */
[----:B------:R-:W-:Y:S02]  /*5db0*/  @!UP0 USHF.R.U32.HI UR4, URZ, UR41, UR4 ;  /* 0x00000029ff048299 */ /* 0x000fe40008011604 */
[----:B------:R-:W-:Y:S02]  /*5dc0*/  UIMAD UR10, UR42, UR10, UR6 ;  /* 0x0000000a2a0a72a4 */ /* 0x000fe4000f8e0206 */
[----:B------:R-:W-:Y:S04]  /*5dd0*/  @!UP0 USEL UR4, UR5, UR4, !UP2 ;  /* 0x0000000405048287 */ /* 0x000fe8000d000000 */
[----:B------:R-:W-:Y:S02]  /*5de0*/  @!UP0 UIMAD UR10, UR7, UR10, UR4 ;  /* 0x0000000a070a82a4 */ /* 0x000fe4000f8e0204 */
[----:B------:R-:W-:Y:S02]  /*5df0*/  @!UP0 UIADD3 UR11, UPT, UPT, UR11, -UR4, URZ ;  /* 0x800000040b0b8290 */ /* 0x000fe4000fffe0ff */
[----:B------:R-:W-:Y:S02]  /*5e00*/  UIMAD UR7, UR43, UR8, UR38 ;  /* 0x000000082b0772a4 */ /* 0x000fe4000f8e0226 */
[----:B------:R-:W-:Y:S02]  /*5e10*/  @!UP0 UIMAD UR6, UR11, UR42, UR5 ;  /* 0x0000002a0b0682a4 */ /* 0x000fe4000f8e0205 */
[----:B------:R-:W-:Y:S01]  /*5e20*/  UIMAD UR4, UR58, UR9, UR37 ;  /* 0x000000093a0472a4 */ /* 0x000fe2000f8e0225 */
[----:B------:R-:W-:Y:S02]  /*5e30*/  @!UP0 UMOV UR5, UR10 ;  /* 0x0000000a00058c82 */ /* 0x000fe40008000000 */
[----:B------:R-:W-:Y:S02]  /*5e40*/  UIMAD UR38, UR5, UR43, UR7 ;  /* 0x0000002b052672a4 */ /* 0x000fe4000f8e0207 */
[----:B------:R-:W-:Y:S11]  /*5e50*/  UIMAD UR37, UR6, UR58, UR4 ;  /* 0x0000003a062572a4 */ /* 0x000ff6000f8e0204 */
[----:B------:R-:W-:Y:S01]  /*5e60*/  @!UPT UIADD3 URZ, UPT, UPT, URZ, URZ, URZ ;  /* 0x000000fffffff290 */ /* 0x000fe2000fffe0ff */
.L_x_100:
[----:B------:R-:W-:Y:S01]  /*5e70*/  UISETP.NE.AND UP0, UPT, UR39, 0x1, UPT ;  /* 0x000000012700788c */ /* 0x000fe2000bf05270 */
[----:B------:R-:W-:Y:S01]  /*5e80*/  IADD3 R55, PT, PT, R55, 0x1, RZ ;  /* 0x0000000137377810 */ /* 0x000fe20007ffe0ff */
[----:B------:R-:W-:Y:S02]  /*5e90*/  UIADD3 UR11, UPT, UPT, UR45, 0x200, URZ ;  /* 0x000002002d0b7890 */ /* 0x000fe4000fffe0ff */
[----:B------:R-:W-:Y:S02]  /*5ea0*/  USHF.L.U32 UR50, UR20, 0x6, URZ ;  /* 0x0000000614327899 */ /* 0x000fe400080006ff */
[----:B------:R-:W-:Y:S05]  /*5eb0*/  USHF.L.U32 UR49, UR25, 0x6, URZ ;  /* 0x0000000619317899 */ /* 0x000fea00080006ff */
[----:B------:R-:W2:Y:S01]  /*5ec0*/  @!UP0 LDCU.128 UR12, c[0x0][0xb10] ;  /* 0x00016200ff0c87ac */ /* 0x000ea20008000c00 */
[----:B------:R-:W3:Y:S01]  /*5ed0*/  @!UP0 LDCU UR5, c[0x0][0xb0c] ;  /* 0x00016180ff0587ac */ /* 0x000ee20008000800 */
[----:B------:R-:W4:Y:S01]  /*5ee0*/  @!UP0 LDCU UR10, c[0x0][0xb20] ;  /* 0x00016400ff0a87ac */ /* 0x000f220008000800 */
[----:B--2---:R-:W-:Y:S02]  /*5ef0*/  UIMAD.WIDE.U32 UR8, UR38, UR12, URZ ;  /* 0x0000000c260872a5 */ /* 0x004fe4000f8e00ff */
[----:B------:R-:W-:Y:S02]  /*5f00*/  UIMAD.WIDE.U32 UR6, UR37, UR15, URZ ;  /* 0x0000000f250672a5 */ /* 0x000fe4000f8e00ff */
[----:B------:R-:W-:Y:S03]  /*5f10*/  @!UP0 UISETP.NE.AND UP1, UPT, UR14, 0x1, UPT ;  /* 0x000000010e00888c */ /* 0x000fe6000bf25270 */
[----:B------:R-:W-:Y:S01]  /*5f20*/  @!UP0 UMOV UR4, UR9 ;  /* 0x0000000900048c82 */ /* 0x000fe20008000000 */
[----:B---3--:R-:W-:Y:S02]  /*5f30*/  @!UP0 UISETP.NE.AND UP2, UPT, UR5, 0x1, UPT ;  /* 0x000000010500888c */ /* 0x008fe4000bf45270 */
[----:B------:R-:W-:Y:S01]  /*5f40*/  @!UP0 USHF.R.U32.HI UR4, URZ, UR13, UR4 ;  /* 0x0000000dff048299 */ /* 0x000fe20008011604 */
[----:B------:R-:W-:Y:S02]  /*5f50*/  @!UP0 UMOV UR6, UR7 ;  /* 0x0000000700068c82 */ /* 0x000fe40008000000 */
[----:B----4-:R-:W-:Y:S02]  /*5f60*/  @!UP0 USHF.R.U32.HI UR6, URZ, UR10, UR6 ;  /* 0x0000000aff068299 */ /* 0x010fe40008011606 */
[----:B------:R-:W-:Y:S02]  /*5f70*/  @!UP0 USEL UR7, UR38, UR4, !UP2 ;  /* 0x0000000426078287 */ /* 0x000fe4000d000000 */
[----:B------:R-:W-:Y:S04]  /*5f80*/  @!UP0 USEL UR6, UR37, UR6, !UP1 ;  /* 0x0000000625068287 */ /* 0x000fe8000c800000 */
[----:B------:R-:W-:Y:S02]  /*5f90*/  @!UP0 UIADD3 UR4, UPT, UPT, -UR7, UR6, URZ ;  /* 0x0000000607048290 */ /* 0x000fe4000fffe1ff */
[----:B------:R-:W-:Y:S02]  /*5fa0*/  @!UP0 UIADD3 UR6, UPT, UPT, UR7, -UR6, URZ ;  /* 0x8000000607068290 */ /* 0x000fe4000fffe0ff */
[----:B------:R-:W-:Y:S02]  /*5fb0*/  @!UP0 UIMAD UR38, UR4, UR5, UR38 ;  /* 0x00000005042682a4 */ /* 0x000fe4000f8e0226 */
[----:B------:R-:W-:Y:S02]  /*5fc0*/  @!UP0 UIMAD UR37, UR6, UR14, UR37 ;  /* 0x0000000e062582a4 */ /* 0x000fe4000f8e0225 */
[----:B------:R-:W-:Y:S09]  /*5fd0*/  ULOP3.LUT UP0, URZ, UR11, 0x90, URZ, 0xc0, !UPT ;  /* 0x000000900bff7892 */ /* 0x000ff2000f80c0ff */
[----:B------:R-:W-:Y:S05]  /*5fe0*/  BRA.U !UP0, `(.L_x_101) ;  /* 0x00000001087c7547 */ /* 0x000fea000b800000 */
[----:B------:R-:W2:Y:S01]  /*5ff0*/  LDCU.64 UR8, c[0x4][0x80] ;  /* 0x01001000ff0877ac */ /* 0x000ea20008000a00 */
[----:B------:R-:W-:Y:S01]  /*6000*/  MOV R2, 0x0 ;  /* 0x0000000000027802 */ /* 0x000fe20000000f00 */
[----:B------:R-:W-:Y:S02]  /*6010*/  HFMA2 R12, -RZ, RZ, 0, 5.9604644775390625e-08 ;  /* 0x00000001ff0c7431 */ /* 0x000fe400000001ff */
[----:B------:R-:W-:Y:S01]  /*6020*/  IMAD.MOV.U32 R8, RZ, RZ, 0x70 ;  /* 0x00000070ff087424 */ /* 0x000fe200078e00ff */
[----:B------:R3:W4:Y:S01]  /*6030*/  LDC.64 R14, c[0x4][R2] ;  /* 0x01000000020e7b82 */ /* 0x0007220000000a00 */
[----:B------:R-:W1:Y:S01]  /*6040*/  LDCU.64 UR6, c[0x4][0x88] ;  /* 0x01001100ff0677ac */ /* 0x000e620008000a00 */
[----:B------:R-:W-:Y:S01]  /*6050*/  IMAD.MOV.U32 R13, RZ, RZ, RZ ;  /* 0x000000ffff0d7224 */ /* 0x000fe200078e00ff */
[----:B------:R-:W1:Y:S01]  /*6060*/  LDCU.64 UR4, c[0x4][0x8] ;  /* 0x01000100ff0477ac */ /* 0x000e620008000a00 */
[----:B--2---:R-:W-:Y:S01]  /*6070*/  MOV R5, UR9 ;  /* 0x0000000900057c02 */ /* 0x004fe20008000f00 */
[----:B------:R-:W-:Y:S01]  /*6080*/  IMAD.U32 R4, RZ, RZ, UR8 ;  /* 0x00000008ff047e24 */ /* 0x000fe2000f8e00ff */
[----:B-1----:R-:W-:Y:S01]  /*6090*/  MOV R7, UR7 ;  /* 0x0000000700077c02 */ /* 0x002fe20008000f00 */
[----:B------:R-:W-:Y:S01]  /*60a0*/  IMAD.U32 R6, RZ, RZ, UR6 ;  /* 0x00000006ff067e24 */ /* 0x000fe2000f8e00ff */
[----:B------:R-:W-:Y:S01]  /*60b0*/  MOV R11, UR5 ;  /* 0x00000005000b7c02 */ /* 0x000fe20008000f00 */
[----:B------:R-:W-:Y:S02]  /*60c0*/  IMAD.U32 R10, RZ, RZ, UR4 ;  /* 0x00000004ff0a7e24 */ /* 0x000fe4000f8e00ff */
[----:B------:R-:W-:Y:S07]  /*60d0*/  LEPC R20, `(.L_x_102) ;  /* 0x000000001014794e */ /* 0x000fee0000000000 */
[----:B---345:R-:W-:Y:S05]  /*60e0*/  CALL.ABS.NOINC R14 ;  /* 0x000000000e007343 */ /* 0x038fea0003c00000 */
.L_x_102:
[----:B------:R-:W1:Y:S01]  /*60f0*/  LDCU.64 UR8, c[0x4][0x80] ;  /* 0x01001000ff0877ac */ /* 0x000e620008000a00 */
[----:B------:R-:W2:Y:S01]  /*6100*/  LDC.64 R2, c[0x4][R2] ;  /* 0x0100000002027b82 */ /* 0x000ea20000000a00 */
[----:B------:R-:W-:Y:S02]  /*6110*/  HFMA2 R12, -RZ, RZ, 0, 5.9604644775390625e-08 ;  /* 0x00000001ff0c7431 */ /* 0x000fe400000001ff */
[----:B------:R-:W-:Y:S02]  /*6120*/  IMAD.MOV.U32 R8, RZ, RZ, 0x70 ;  /* 0x00000070ff087424 */ /* 0x000fe400078e00ff */
[----:B------:R-:W-:Y:S01]  /*6130*/  IMAD.MOV.U32 R13, RZ, RZ, RZ ;  /* 0x000000ffff0d7224 */ /* 0x000fe200078e00ff */
[----:B------:R-:W3:Y:S01]  /*6140*/  LDCU.64 UR6, c[0x4][0x88] ;  /* 0x01001100ff0677ac */ /* 0x000ee20008000a00 */
[----:B------:R-:W4:Y:S01]  /*6150*/  LDCU.64 UR4, c[0x4][0x8] ;  /* 0x01000100ff0477ac */ /* 0x000f220008000a00 */
[----:B-1----:R-:W-:Y:S02]  /*6160*/  MOV R4, UR8 ;  /* 0x0000000800047c02 */ /* 0x002fe40008000f00 */
[----:B------:R-:W-:Y:S02]  /*6170*/  MOV R5, UR9 ;  /* 0x0000000900057c02 */ /* 0x000fe40008000f00 */
[----:B---3--:R-:W-:Y:S01]  /*6180*/  MOV R7, UR7 ;  /* 0x0000000700077c02 */ /* 0x008fe20008000f00 */
[----:B------:R-:W-:Y:S01]  /*6190*/  IMAD.U32 R6, RZ, RZ, UR6 ;  /* 0x00000006ff067e24 */ /* 0x000fe2000f8e00ff */
[----:B----4-:R-:W-:Y:S01]  /*61a0*/  MOV R11, UR5 ;  /* 0x00000005000b7c02 */ /* 0x010fe20008000f00 */
[----:B------:R-:W-:Y:S02]  /*61b0*/  IMAD.U32 R10, RZ, RZ, UR4 ;  /* 0x00000004ff0a7e24 */ /* 0x000fe4000f8e00ff */
[----:B------:R-:W-:Y:S07]  /*61c0*/  LEPC R20, `(.L_x_101) ;  /* 0x000000001014794e */ /* 0x000fee0000000000 */
[----:B--2---:R-:W-:Y:S05]  /*61d0*/  CALL.ABS.NOINC R2 ;  /* 0x0000000002007343 */ /* 0x004fea0003c00000 */
.L_x_101:
[----:B------:R-:W-:Y:S02]  /*61e0*/  R2UR UR6, R52 ;  /* 0x00000000340672ca */ /* 0x000fe400000e0000 */
[----:B------:R-:W-:Y:S02]  /*61f0*/  R2UR UR5, R49 ;  /* 0x00000000310572ca */ /* 0x000fe400000e0000 */
[----:B------:R-:W-:Y:S02]  /*6200*/  R2UR UR4, R48 ;  /* 0x00000000300472ca */ /* 0x000fe400000e0000 */
[----:B------:R-:W-:Y:S02]  /*6210*/  ISETP.NE.U32.AND P4, PT, R42, RZ, PT ;  /* 0x000000ff2a00720c */ /* 0x000fe40003f85070 */
[----:B------:R-:W-:Y:S02]  /*6220*/  ISETP.NE.U32.AND P2, PT, RZ, UR60, PT ;  /* 0x0000003cff007c0c */ /* 0x000fe4000bf45070 */
[----:B------:R-:W-:Y:S02]  /*6230*/  ISETP.NE.AND.EX P4, PT, R43, RZ, PT, P4 ;  /* 0x000000ff2b00720c */ /* 0x000fe40003f85340 */
[----:B------:R-:W-:Y:S01]  /*6240*/  ISETP.NE.AND.EX P2, PT, RZ, UR61, PT, P2 ;  /* 0x0000003dff007c0c */ /* 0x000fe2000bf45320 */
[----:B------:R-:W-:Y:S02]  /*6250*/  UISETP.NE.AND UP2, UPT, UR6, URZ, UPT ;  /* 0x000000ff0600728c */ /* 0x000fe4000bf45270 */
[----:B------:R-:W-:Y:S04]  /*6260*/  UISETP.NE.U32.AND UP0, UPT, UR5, URZ, UPT ;  /* 0x000000ff0500728c */ /* 0x000fe8000bf05070 */
[----:B------:R-:W-:Y:S01]  /*6270*/  UISETP.NE.AND.EX UP1, UPT, UR4, URZ, UPT, UP0 ;  /* 0x000000ff0400728c */ /* 0x000fe2000bf25300 */
[----:B------:R-:W-:Y:S01]  /*6280*/  PLOP3.LUT P1, PT, PT, PT, UP2, 0x80, 0x8 ;  /* 0x000000000008781c */ /* 0x000fe20003f2f028 */
[----:B------:R-:W-:Y:S03]  /*6290*/  UPLOP3.LUT UP0, UPT, UPT, UPT, UPT, 0x40, 0x4 ;  /* 0x000000000004789c */ /* 0x000fe60003f0e870 */
[----:B------:R-:W-:Y:S06]  /*62a0*/  @UP2 UPLOP3.LUT UP0, UPT, UPT, UPT, UP1, 0x80, 0x8 ;  /* 0x000000000008289c */ /* 0x000fec0003f0f010 */
[----:B------:R-:W-:Y:S01]  /*62b0*/  PLOP3.LUT P0, PT, PT, PT, UP0, 0x80, 0x8 ;  /* 0x000000000008781c */ /* 0x000fe20003f0f008 */
[----:B------:R-:W-:Y:S01]  /*62c0*/  @!UPT UIADD3 URZ, UPT, UPT, URZ, URZ, URZ ;  /* 0x000000fffffff290 */ /* 0x000fe2000fffe0ff */
[----:B------:R-:W-:Y:S11]  /*62d0*/  BRA.U !UP1, `(.L_x_103) ;  /* 0x0000000109407547 */ /* 0x000ff6000b800000 */
[----:B------:R-:W-:Y:S01]  /*62e0*/  UISETP.NE.U32.AND UP0, UPT, UR60, URZ, UPT ;  /* 0x000000ff3c00728c */ /* 0x000fe2000bf05070 */
[----:B------:R-:W-:Y:S01]  /*62f0*/  R2UR UR6, R49 ;  /* 0x00000000310672ca */ /* 0x000fe200000e0000 */
[----:B------:R-:W2:Y:S01]  /*6300*/  LDCU.64 UR8, c[0x0][0x358] ;  /* 0x00006b00ff0877ac */ /* 0x000ea20008000a00 */
[----:B------:R-:W-:Y:S02]  /*6310*/  HFMA2 R46, -RZ, RZ, 0, 5.9604644775390625e-08 ;  /* 0x00000001ff2e7431 */ /* 0x000fe400000001ff */
[----:B-1----:R-:W-:Y:S01]  /*6320*/  IMAD.MOV.U32 R0, RZ, RZ, 0x1 ;  /* 0x00000001ff007424 */ /* 0x002fe200078e00ff */
[----:B------:R-:W-:Y:S06]  /*6330*/  UISETP.NE.AND.EX UP0, UPT, UR61, URZ, UPT, UP0 ;  /* 0x000000ff3d00728c */ /* 0x000fec000bf05300 */
[----:B------:R-:W-:Y:S05]  /*6340*/  PLOP3.LUT P3, PT, PT, PT, UP0, 0x80, 0x8 ;  /* 0x000000000008781c */ /* 0x000fea0003f6f008 */
[----:B------:R-:W1:Y:S01]  /*6350*/  @UP0 LDCU.64 UR4, c[0x0][0x888] ;  /* 0x00011100ff0407ac */ /* 0x000e620008000a00 */
[----:B------:R-:W-:Y:S07]  /*6360*/  @UP0 UIMAD UR6, UR36, UR6, URZ ;  /* 0x00000006240602a4 */ /* 0x000fee000f8e02ff */
[----:B------:R-:W-:Y:S01]  /*6370*/  @!P3 PRMT R46, R0, 0x7610, R46 ;  /* 0x00007610002eb816 */ /* 0x000fe2000000002e */
[----:B-1----:R-:W-:Y:S06]  /*6380*/  @UP0 UIMAD.WIDE UR4, UR6, 0x4, UR4 ;  /* 0x00000004060408a5 */ /* 0x002fec000f8e0204 */
[----:B-----5:R-:W-:Y:S02]  /*6390*/  IMAD.U32 R26, RZ, RZ, UR4 ;  /* 0x00000004ff1a7e24 */ /* 0x020fe4000f8e00ff */
[----:B------:R-:W-:Y:S03]  /*63a0*/  IMAD.U32 R27, RZ, RZ, UR5 ;  /* 0x00000005ff1b7e24 */ /* 0x000fe6000f8e00ff */
[----:B------:R-:W1:Y:S02]  /*63b0*/  @!UP0 LDCU UR4, c[0x0][0x880] ;  /* 0x00011000ff0487ac */ /* 0x000e640008000800 */
[----:B--2---:R2:W5:Y:S02]  /*63c0*/  @P3 LDG.E R26, desc[UR8][R26.64] ;  /* 0x000000081a1a3981 */ /* 0x004564000c1e1900 */
[----:B-12---:R-:W-:Y:S02]  /*63d0*/  @!P3 MOV R26, UR4 ;  /* 0x00000004001abc02 */ /* 0x006fe40008000f00 */
.L_x_103:
[----:B------:R-:W-:Y:S05]  /*63e0*/  @!P4 BRA `(.L_x_104) ;  /* 0x000000000024c947 */ /* 0x000fea0003800000 */
[----:B------:R-:W-:Y:S01]  /*63f0*/  ISETP.NE.U32.AND P3, PT, R40, RZ, PT ;  /* 0x000000ff2800720c */ /* 0x000fe20003f65070 */
[----:B------:R-:W2:Y:S03]  /*6400*/  LDCU.64 UR4, c[0x0][0x358] ;  /* 0x00006b00ff0477ac */ /* 0x000ea60008000a00 */
[----:B------:R-:W-:Y:S11]  /*6410*/  ISETP.NE.AND.EX P3, PT, R41, RZ, PT, P3 ;  /* 0x000000ff2900720c */ /* 0x000ff60003f65330 */
[----:B------:R-:W-:Y:S02]  /*6420*/  @!UPT UIADD3 URZ, UPT, UPT, URZ, URZ, URZ ;  /* 0x000000fffffff290 */ /* 0x000fe4000fffe0ff */
[----:B------:R-:W3:Y:S01]  /*6430*/  @P3 LDC.64 R2, c[0x0][0x8a8] ;  /* 0x00022a00ff023b82 */ /* 0x000ee20000000a00 */
[----:B-1----:R-:W-:Y:S04]  /*6440*/  @P3 IMAD R0, R42, UR36, RZ ;  /* 0x000000242a003c24 */ /* 0x002fe8000f8e02ff */
[----:B---3--:R-:W-:Y:S05]  /*6450*/  @P3 IMAD.WIDE R2, R0, 0x4, R2 ;  /* 0x0000000400023825 */ /* 0x008fea00078e0202 */
[----:B--2--5:R2:W5:Y:S02]  /*6460*/  @P3 LDG.E R24, desc[UR4][R2.64] ;  /* 0x0000000402183981 */ /* 0x024564000c1e1900 */
[----:B--2---:R-:W3:Y:S02]  /*6470*/  @!P3 LDC R24, c[0x0][0x8a0] ;  /* 0x00022800ff18bb82 */ /* 0x004ee40000000800 */
.L_x_104:
[----:B-----5:R-:W-:Y:S01]  /*6480*/  FSETP.NEU.AND P3, PT, R26, RZ, PT ;  /* 0x000000ff1a00720b */ /* 0x020fe20003f6d000 */
[----:B------:R-:W-:Y:S01]  /*6490*/  ULOP3.LUT UR4, UR54, 0x1, URZ, 0x3c, !UPT ;  /* 0x0000000136047892 */ /* 0x000fe2000f8e3cff */
[----:B------:R-:W-:Y:S01]  /*64a0*/  SEL R4, RZ, 0xffffffff, P2 ;  /* 0xffffffffff047807 */ /* 0x000fe20001000000 */
[----:B------:R-:W-:Y:S01]  /*64b0*/  IMAD.U32 R62, RZ, RZ, UR47 ;  /* 0x0000002fff3e7e24 */ /* 0x000fe2000f8e00ff */
[----:B------:R-:W-:Y:S01]  /*64c0*/  @P1 LOP3.LUT P2, RZ, R46, 0xff, RZ, 0xc0, !PT ;  /* 0x000000ff2eff1812 */ /* 0x000fe2000784c0ff */
[----:B------:R-:W-:Y:S01]  /*64d0*/  IMAD.SHL.U32 R64, R44, 0x2, RZ ;  /* 0x000000022c407824 */ /* 0x000fe200078e00ff */
[----:B-1----:R-:W-:Y:S01]  /*64e0*/  @P1 SEL R0, RZ, 0xffffffff, P3 ;  /* 0xffffffffff001807 */ /* 0x002fe20001800000 */
[----:B------:R-:W-:Y:S01]  /*64f0*/  IMAD.U32 R66, RZ, RZ, UR4 ;  /* 0x00000004ff427e24 */ /* 0x000fe2000f8e00ff */
[----:B------:R-:W-:Y:S01]  /*6500*/  LEA R53, R22, UR45, 0x3 ;  /* 0x0000002d16357c11 */ /* 0x000fe2000f8e18ff */
[----:B------:R-:W-:Y:S01]  /*6510*/  IMAD.SHL.U32 R62, R62, 0x1000, RZ ;  /* 0x000010003e3e7824 */ /* 0x000fe200078e00ff */
[----:B------:R-:W-:Y:S01]  /*6520*/  @P0 SEL R0, R4, R0, !P2 ;  /* 0x0000000004000207 */ /* 0x000fe20005000000 */
[----:B------:R-:W-:Y:S01]  /*6530*/  BSSY B1, `(.L_x_105) ;  /* 0x0000035000017945 */ /* 0x000fe20003800000 */
[----:B------:R-:W-:Y:S01]  /*6540*/  PLOP3.LUT P2, PT, PT, PT, UP1, 0x80, 0x8 ;  /* 0x000000000008781c */ /* 0x000fe20003f4f018 */
[----:B------:R-:W-:Y:S01]  /*6550*/  IMAD.MOV.U32 R65, RZ, RZ, 0x1 ;  /* 0x00000001ff417424 */ /* 0x000fe200078e00ff */
[----:B------:R-:W-:Y:S01]  /*6560*/  @P1 LOP3.LUT R0, R0, 0x1, RZ, 0xc0, !PT ;  /* 0x0000000100001812 */ /* 0x000fe200078ec0ff */
[----:B------:R-:W-:Y:S01]  /*6570*/  IMAD R25, R22, 0x20, R23 ;  /* 0x0000002016197824 */ /* 0x000fe200078e0217 */
[----:B------:R-:W-:Y:S01]  /*6580*/  LOP3.LUT P4, R54, R46, 0xff, RZ, 0xc0, !PT ;  /* 0x000000ff2e367812 */ /* 0x000fe2000788c0ff */
[----:B------:R-:W-:Y:S01]  /*6590*/  IMAD.U32 R63, RZ, RZ, UR47 ;  /* 0x0000002fff3f7e24 */ /* 0x000fe2000f8e00ff */
[----:B------:R-:W-:Y:S01]  /*65a0*/  ISETP.NE.U32.OR P6, PT, R0, 0x1, !P1 ;  /* 0x000000010000780c */ /* 0x000fe20004fc5470 */
[----:B------:R-:W-:Y:S01]  /*65b0*/  IMAD.U32 R0, RZ, RZ, UR47 ;  /* 0x0000002fff007e24 */ /* 0x000fe2000f8e00ff */
[----:B------:R-:W-:Y:S02]  /*65c0*/  SEL R3, RZ, 0xffffffff, P3 ;  /* 0xffffffffff037807 */ /* 0x000fe40001800000 */
[----:B------:R-:W-:Y:S02]  /*65d0*/  CS2R R38, SRZ ;  /* 0x0000000000267805 */ /* 0x000fe4000001ff00 */
[----:B------:R-:W-:Y:S02]  /*65e0*/  P2R R60, PR, RZ, 0x40 ;  /* 0x00000040ff3c7803 */ /* 0x000fe40000000000 */
[----:B------:R-:W-:Y:S02]  /*65f0*/  CS2R R36, SRZ ;  /* 0x0000000000247805 */ /* 0x000fe4000001ff00 */
[----:B------:R-:W-:Y:S02]  /*6600*/  LEA R0, R0, UR45, 0x3 ;  /* 0x0000002d00007c11 */ /* 0x000fe4000f8e18ff */
[----:B------:R-:W-:Y:S02]  /*6610*/  CS2R R30, SRZ ;  /* 0x00000000001e7805 */ /* 0x000fe4000001ff00 */
[----:B------:R-:W-:Y:S02]  /*6620*/  @P2 SEL R3, R4, R3, !P4 ;  /* 0x0000000304032207 */ /* 0x000fe40006000000 */
[----:B------:R-:W-:Y:S02]  /*6630*/  CS2R R28, SRZ ;  /* 0x00000000001c7805 */ /* 0x000fe4000001ff00 */
[----:B------:R-:W-:Y:S02]  /*6640*/  IADD3 R27, PT, PT, R62, UR45, R64 ;  /* 0x0000002d3e1b7c10 */ /* 0x000fe4000fffe040 */
[----:B------:R-:W-:Y:S02]  /*6650*/  LOP3.LUT R3, R3, 0x1, RZ, 0xc0, !PT ;  /* 0x0000000103037812 */ /* 0x000fe400078ec0ff */
[----:B------:R-:W-:Y:S02]  /*6660*/  @P6 SHF.L.U32 R2, R66, 0x1f, RZ ;  /* 0x0000001f42026819 */ /* 0x000fe400000006ff */
[----:B------:R-:W-:Y:S02]  /*6670*/  ISETP.NE.U32.AND P5, PT, R3, 0x1, PT ;  /* 0x000000010300780c */ /* 0x000fe40003fa5070 */
[----:B------:R1:W2:Y:S02]  /*6680*/  @P6 SYNCS.PHASECHK.TRANS64.TRYWAIT P1, [R0+URZ+0x50], R2 ;  /* 0x00005002000065a7 */ /* 0x0002a400080211ff */
[----:B------:R-:W-:Y:S02]  /*6690*/  P2R R67, PR, RZ, 0x20 ;  /* 0x00000020ff437803 */ /* 0x000fe40000000000 */
[----:B-1----:R-:W-:Y:S04]  /*66a0*/  SHF.L.U32 R2, R57, 0x1f, RZ ;  /* 0x0000001f39027819 */ /* 0x002fe800000006ff */
[----:B------:R1:W4:Y:S01]  /*66b0*/  SYNCS.PHASECHK.TRANS64.TRYWAIT P0, [R53+URZ+0xb0], R2 ;  /* 0x0000b002350075a7 */ /* 0x00032200080011ff */
[----:B--2---:R-:W-:Y:S01]  /*66c0*/  @P6 SEL R65, RZ, 0x1, !P1 ;  /* 0x00000001ff416807 */ /* 0x004fe20004800000 */
[----:B-1----:R-:W-:Y:S06]  /*66d0*/  @!P6 BRA `(.L_x_106) ;  /* 0x000000000068e947 */ /* 0x002fec0003800000 */
[----:B------:R-:W-:Y:S01]  /*66e0*/  LOP3.LUT P6, RZ, R45, 0x40, RZ, 0xc0, !PT ;  /* 0x000000402dff7812 */ /* 0x000fe200078cc0ff */
[----:B------:R-:W-:Y:S01]  /*66f0*/  VIADD R3, R27, 0x200 ;  /* 0x000002001b037836 */ /* 0x000fe20000000000 */
[----:B------:R-:W-:Y:S01]  /*6700*/  ISETP.NE.AND P2, PT, R65, RZ, PT ;  /* 0x000000ff4100720c */ /* 0x000fe20003f45270 */
[----:B------:R-:W-:Y:S01]  /*6710*/  BSSY B0, `(.L_x_107) ;  /* 0x000000d000007945 */ /* 0x000fe20003800000 */
[----:B------:R-:W-:Y:S01]  /*6720*/  PLOP3.LUT P1, PT, PT, PT, PT, 0x8, 0x80 ;  /* 0x000000000080781c */ /* 0x000fe20003f2e170 */
[----:B------:R-:W-:Y:S01]  /*6730*/  @P5 VIADD R4, R27, 0x210 ;  /* 0x000002101b045836 */ /* 0x000fe20000000000 */
[----:B------:R-:W-:Y:S02]  /*6740*/  @P5 PLOP3.LUT P1, PT, P6, PT, PT, 0x80, 0x8 ;  /* 0x000000000008581c */ /* 0x000fe4000372f070 */
[----:B------:R-:W-:Y:S02]  /*6750*/  CS2R R38, SRZ ;  /* 0x0000000000267805 */ /* 0x000fe4000001ff00 */
[----:B------:R-:W-:Y:S02]  /*6760*/  CS2R R36, SRZ ;  /* 0x0000000000247805 */ /* 0x000fe4000001ff00 */
[----:B------:R-:W-:Y:S02]  /*6770*/  CS2R R30, SRZ ;  /* 0x00000000001e7805 */ /* 0x000fe4000001ff00 */
[----:B------:R-:W-:Y:S05]  /*6780*/  CS2R R28, SRZ ;  /* 0x00000000001c7805 */ /* 0x000fea000001ff00 */
[----:B------:R-:W-:Y:S01]  /*6790*/  @P1 VIADD R4, R3, 0xfffffff0 ;  /* 0xfffffff003041836 */ /* 0x000fe20000000000 */
[----:B------:R-:W-:Y:S06]  /*67a0*/  @P2 BRA `(.L_x_108) ;  /* 0x00000000000c2947 */ /* 0x000fec0003800000 */
[----:B------:R-:W-:Y:S04]  /*67b0*/  SHF.L.U32 R3, R66, 0x1f, RZ ;  /* 0x0000001f42037819 */ /* 0x000fe800000006ff */
[----:B------:R-:W1:Y:S02]  /*67c0*/  SYNCS.PHASECHK.TRANS64.TRYWAIT P1, [R0+URZ+0x50], R3 ;  /* 0x00005003000075a7 */ /* 0x000e6400080211ff */
[----:B-1----:R-:W-:Y:S05]  /*67d0*/  @!P1 BRA `(.L_x_109) ;  /* 0x0000002000209947 */ /* 0x002fea0003800000 */
.L_x_108:
[----:B------:R-:W-:Y:S05]  /*67e0*/  BSYNC B0 ;  /* 0x0000000000007941 */ /* 0x000fea0003800000 */
.L_x_107:
[----:B------:R-:W-:Y:S01]  /*67f0*/  UIADD3 UR4, UPT, UPT, UR47, 0x1, URZ ;  /* 0x000000012f047890 */ /* 0x000fe2000fffe0ff */
[----:B------:R-:W-:Y:S03]  /*6800*/  ISETP.NE.AND P1, PT, R67, RZ, PT ;  /* 0x000000ff4300720c */ /* 0x000fe60003f25270 */
[----:B------:R-:W-:Y:S04]  /*6810*/  UISETP.NE.AND UP0, UPT, UR4, 0x3, UPT ;  /* 0x000000030400788c */ /* 0x000fe8000bf05270 */
[----:B------:R-:W-:Y:S02]  /*6820*/  USEL UR5, URZ, 0x1, UP0 ;  /* 0x00000001ff057887 */ /* 0x000fe40008000000 */
[----:B------:R-:W-:Y:S04]  /*6830*/  USEL UR4, UR4, URZ, UP0 ;  /* 0x000000ff04047287 */ /* 0x000fe80008000000 */
[----:B------:R2:W1:Y:S01]  /*6840*/  @P1 LDS.128 R36, [R4] ;  /* 0x0000000004241984 */ /* 0x0004620000000c00 */
[----:B------:R-:W-:Y:S01]  /*6850*/  LOP3.LUT R66, R66, UR5, RZ, 0x3c, !PT ;  /* 0x0000000542427c12 */ /* 0x000fe2000f8e3cff */
[----:B------:R-:W-:Y:S02]  /*6860*/  IMAD.U32 R63, RZ, RZ, UR4 ;  /* 0x00000004ff3f7e24 */ /* 0x000fe4000f8e00ff */
[----:B------:R2:W1:Y:S04]  /*6870*/  @P1 LDS.128 R28, [R27+0x200] ;  /* 0x000200001b1c1984 */ /* 0x0004680000000c00 */
.L_x_106:
[----:B------:R-:W-:Y:S05]  /*6880*/  BSYNC B1 ;  /* 0x0000000000017941 */ /* 0x000fea0003800000 */
.L_x_105:
[----:B-1----:R-:W-:Y:S04]  /*6890*/  SHF.R.U32.HI R0, RZ, 0x15, R25 ;  /* 0x00000015ff007819 */ /* 0x002fe80000011619 */
[----:B------:R-:W-:Y:S01]  /*68a0*/  LOP3.LUT P1, RZ, R0, 0x3, R47, 0x48, !PT ;  /* 0x0000000300ff7812 */ /* 0x000fe2000782482f */
[----:B------:R-:W-:Y:S01]  /*68b0*/  @!UPT UIADD3 URZ, UPT, UPT, URZ, URZ, URZ ;  /* 0x000000fffffff290 */ /* 0x000fe2000fffe0ff */
[----:B----4-:R-:W-:Y:S11]  /*68c0*/  @P0 BRA `(.L_x_110) ;  /* 0x0000000000080947 */ /* 0x010ff60003800000 */
[----:B------:R-:W1:Y:S02]  /*68d0*/  SYNCS.PHASECHK.TRANS64.TRYWAIT P0, [R53+URZ+0xb0], R2 ;  /* 0x0000b002350075a7 */ /* 0x000e6400080011ff */
[----:B-1----:R-:W-:Y:S05]  /*68e0*/  @!P0 BRA `(.L_x_111) ;  /* 0x0000001c00f08947 */ /* 0x002fea0003800000 */
.L_x_110:
[----:B------:R-:W-:Y:S05]  /*68f0*/  @!P1 BRA `(.L_x_112) ;  /* 0x0000000000409947 */ /* 0x000fea0003800000 */
[----:B------:R-:W4:Y:S01]  /*6900*/  LDCU.64 UR8, c[0x4][0x70] ;  /* 0x01000e00ff0877ac */ /* 0x000f220008000a00 */
[----:B------:R-:W-:Y:S01]  /*6910*/  MOV R3, 0x0 ;  /* 0x0000000000037802 */ /* 0x000fe20000000f00 */
[----:B------:R-:W-:Y:S02]  /*6920*/  HFMA2 R12, -RZ, RZ, 0, 5.9604644775390625e-08 ;  /* 0x00000001ff0c7431 */ /* 0x000fe400000001ff */
[----:B------:R-:W-:Y:S02]  /*6930*/  IMAD.MOV.U32 R8, RZ, RZ, 0x192 ;  /* 0x00000192ff087424 */ /* 0x000fe400078e00ff */
[----:B------:R-:W-:Y:S01]  /*6940*/  IMAD.MOV.U32 R13, RZ, RZ, RZ ;  /* 0x000000ffff0d7224 */ /* 0x000fe200078e00ff */
[----:B------:R-:W5:Y:S01]  /*6950*/  LDCU.64 UR6, c[0x4][0x78] ;  /* 0x01000f00ff0677ac */ /* 0x000f620008000a00 */
[----:B-1----:R-:W1:Y:S01]  /*6960*/  LDC.64 R2, c[0x4][R3] ;  /* 0x0100000003027b82 */ /* 0x002e620000000a00 */
[----:B------:R-:W3:Y:S01]  /*6970*/  LDCU.64 UR4, c[0x4][0x10] ;  /* 0x01000200ff0477ac */ /* 0x000ee20008000a00 */
[----:B----4-:R-:W-:Y:S01]  /*6980*/  MOV R5, UR9 ;  /* 0x0000000900057c02 */ /* 0x010fe20008000f00 */
[----:B--2---:R-:W-:Y:S01]  /*6990*/  IMAD.U32 R4, RZ, RZ, UR8 ;  /* 0x00000008ff047e24 */ /* 0x004fe2000f8e00ff */
[----:B-----5:R-:W-:Y:S01]  /*69a0*/  MOV R7, UR7 ;  /* 0x0000000700077c02 */ /* 0x020fe20008000f00 */
[----:B------:R-:W-:Y:S01]  /*69b0*/  IMAD.U32 R6, RZ, RZ, UR6 ;  /* 0x00000006ff067e24 */ /* 0x000fe2000f8e00ff */
[----:B---3--:R-:W-:Y:S01]  /*69c0*/  MOV R11, UR5 ;  /* 0x00000005000b7c02 */ /* 0x008fe20008000f00 */
[----:B------:R-:W-:Y:S02]  /*69d0*/  IMAD.U32 R10, RZ, RZ, UR4 ;  /* 0x00000004ff0a7e24 */ /* 0x000fe4000f8e00ff */
[----:B------:R-:W-:Y:S07]  /*69e0*/  LEPC R20, `(.L_x_112) ;  /* 0x000000001014794e */ /* 0x000fee0000000000 */
[----:B-1----:R-:W-:Y:S05]  /*69f0*/  CALL.ABS.NOINC R2 ;  /* 0x0000000002007343 */ /* 0x002fea0003c00000 */
.L_x_112:
[----:B------:R-:W-:Y:S01]  /*6a00*/  SHF.L.U32 R3, R28, 0x10, RZ ;  /* 0x000000101c037819 */ /* 0x000fe200000006ff */
[----:B------:R-:W-:Y:S05]  /*6a10*/  WARPSYNC.ALL ;  /* 0x0000000000007948 */ /* 0x000fea0003800000 */
[----:B------:R-:W-:Y:S01]  /*6a20*/  R2UR UR4, R25 ;  /* 0x00000000190472ca */ /* 0x000fe200000e0000 */
[----:B------:R-:W-:Y:S01]  /*6a30*/  BSSY.RECONVERGENT B0, `(.L_x_113) ;  /* 0x0000056000007945 */ /* 0x000fe20003800200 */
[C---:B------:R-:W-:Y:S02]  /*6a40*/  SHF.L.U32 R20, R29.reuse, 0x10, RZ ;  /* 0x000000101d147819 */ /* 0x040fe400000006ff */
[----:B------:R-:W-:Y:S02]  /*6a50*/  LOP3.LUT R21, R29, 0xffff0000, RZ, 0xc0, !PT ;  /* 0xffff00001d157812 */ /* 0x000fe400078ec0ff */
[----:B------:R-:W-:Y:S02]  /*6a60*/  MOV R61, 0x10 ;  /* 0x00000010003d7802 */ /* 0x000fe40000000f00 */
[----:B------:R-:W-:Y:S02]  /*6a70*/  LOP3.LUT P6, RZ, R45, 0x40, RZ, 0xc0, !PT ;  /* 0x000000402dff7812 */ /* 0x000fe400078cc0ff */
[----:B------:R-:W-:Y:S02]  /*6a80*/  ISETP.NE.AND P0, PT, R58, RZ, PT ;  /* 0x000000ff3a00720c */ /* 0x000fe40003f05270 */
[----:B------:R-:W-:Y:S01]  /*6a90*/  SEL R61, R61, 0xfffffff0, !P6 ;  /* 0xfffffff03d3d7807 */ /* 0x000fe20007000000 */
[----:B--2---:R-:W3:Y:S02]  /*6aa0*/  LDTM.x16 R4, tmem[UR4] ;  /* 0x00000004000479ee */ /* 0x004ee40008240000 */
[----:B---3--:R-:W-:Y:S01]  /*6ab0*/  FMUL R0, R24, R4 ;  /* 0x0000000418007220 */ /* 0x008fe20000400000 */
[----:B------:R-:W-:Y:S01]  /*6ac0*/  LOP3.LUT R4, R28, 0xffff0000, RZ, 0xc0, !PT ;  /* 0xffff00001c047812 */ /* 0x000fe200078ec0ff */
[C---:B-1----:R-:W-:Y:S01]  /*6ad0*/  FMUL R2, R24.reuse, R5 ;  /* 0x0000000518027220 */ /* 0x042fe20000400000 */
[----:B------:R-:W-:Y:S01]  /*6ae0*/  FMUL R7, R24, R7 ;  /* 0x0000000718077220 */ /* 0x000fe20000400000 */
[----:B------:R-:W-:Y:S01]  /*6af0*/  FFMA R0, R26, R3, R0 ;  /* 0x000000031a007223 */ /* 0x000fe20000000000 */
[----:B------:R-:W-:Y:S01]  /*6b00*/  FMUL R3, R24, R6 ;  /* 0x0000000618037220 */ /* 0x000fe20000400000 */
[----:B------:R-:W-:Y:S01]  /*6b10*/  FFMA R2, R26, R4, R2 ;  /* 0x000000041a027223 */ /* 0x000fe20000000002 */
[C---:B------:R-:W-:Y:S01]  /*6b20*/  FMUL R4, R24.reuse, R8 ;  /* 0x0000000818047220 */ /* 0x040fe20000400000 */
[C---:B------:R-:W-:Y:S01]  /*6b30*/  FMUL R8, R24.reuse, R12 ;  /* 0x0000000c18087220 */ /* 0x040fe20000400000 */
[----:B------:R-:W-:Y:S01]  /*6b40*/  FMUL R12, R24, R16 ;  /* 0x00000010180c7220 */ /* 0x000fe20000400000 */
[----:B------:R-:W-:Y:S01]  /*6b50*/  SHF.L.U32 R16, R30, 0x10, RZ ;  /* 0x000000101e107819 */ /* 0x000fe200000006ff */
[----:B------:R-:W-:Y:S01]  /*6b60*/  FFMA R3, R26, R20, R3 ;  /* 0x000000141a037223 */ /* 0x000fe20000000003 */
[----:B------:R-:W-:Y:S01]  /*6b70*/  F2FP.BF16.F32.PACK_AB R32, R2, R0 ;  /* 0x000000000220723e */ /* 0x000fe200000010ff */
[----:B------:R-:W-:Y:S01]  /*6b80*/  FFMA R7, R26, R21, R7 ;  /* 0x000000151a077223 */ /* 0x000fe20000000007 */
[----:B------:R-:W-:Y:S01]  /*6b90*/  LOP3.LUT R0, R30, 0xffff0000, RZ, 0xc0, !PT ;  /* 0xffff00001e007812 */ /* 0x000fe200078ec0ff */
[----:B------:R-:W-:Y:S01]  /*6ba0*/  FMUL R5, R24, R9 ;  /* 0x0000000918057220 */ /* 0x000fe20000400000 */
[C---:B------:R-:W-:Y:S01]  /*6bb0*/  SHF.L.U32 R2, R31.reuse, 0x10, RZ ;  /* 0x000000101f027819 */ /* 0x040fe200000006ff */
[----:B------:R-:W-:Y:S01]  /*6bc0*/  FFMA R4, R26, R16, R4 ;  /* 0x000000101a047223 */ /* 0x000fe20000000004 */
[----:B------:R-:W-:Y:S01]  /*6bd0*/  LOP3.LUT R16, R31, 0xffff0000, RZ, 0xc0, !PT ;  /* 0xffff00001f107812 */ /* 0x000fe200078ec0ff */
[----:B------:R-:W-:Y:S01]  /*6be0*/  FMUL R6, R24, R10 ;  /* 0x0000000a18067220 */ /* 0x000fe20000400000 */
[----:B------:R-:W-:Y:S01]  /*6bf0*/  F2FP.BF16.F32.PACK_AB R33, R7, R3 ;  /* 0x000000030721723e */ /* 0x000fe200000010ff */
[----:B------:R-:W-:Y:S01]  /*6c00*/  FFMA R5, R26, R0, R5 ;  /* 0x000000001a057223 */ /* 0x000fe20000000005 */
[----:B------:R-:W-:Y:S01]  /*6c10*/  SHF.L.U32 R0, R36, 0x10, RZ ;  /* 0x0000001024007819 */ /* 0x000fe200000006ff */
[----:B------:R-:W-:Y:S01]  /*6c20*/  FMUL R11, R24, R11 ;  /* 0x0000000b180b7220 */ /* 0x000fe20000400000 */
[----:B------:R-:W-:Y:S01]  /*6c30*/  FFMA R6, R26, R2, R6 ;  /* 0x000000021a067223 */ /* 0x000fe20000000006 */
[----:B------:R-:W-:Y:S01]  /*6c40*/  LOP3.LUT R2, R36, 0xffff0000, RZ, 0xc0, !PT ;  /* 0xffff000024027812 */ /* 0x000fe200078ec0ff */
[----:B------:R-:W-:Y:S01]  /*6c50*/  FMUL R9, R24, R13 ;  /* 0x0000000d18097220 */ /* 0x000fe20000400000 */
[C---:B------:R-:W-:Y:S01]  /*6c60*/  FFMA R11, R26.reuse, R16, R11 ;  /* 0x000000101a0b7223 */ /* 0x040fe2000000000b */
[C---:B------:R-:W-:Y:S01]  /*6c70*/  SHF.L.U32 R3, R37.reuse, 0x10, RZ ;  /* 0x0000001025037819 */ /* 0x040fe200000006ff */
[----:B------:R-:W-:Y:S01]  /*6c80*/  FFMA R8, R26, R0, R8 ;  /* 0x000000001a087223 */ /* 0x000fe20000000008 */
[C---:B------:R-:W-:Y:S01]  /*6c90*/  FMUL R10, R24.reuse, R14 ;  /* 0x0000000e180a7220 */ /* 0x040fe20000400000 */
[----:B------:R-:W-:Y:S01]  /*6ca0*/  LOP3.LUT R0, R37, 0xffff0000, RZ, 0xc0, !PT ;  /* 0xffff000025007812 */ /* 0x000fe200078ec0ff */
[----:B------:R-:W-:Y:S01]  /*6cb0*/  FMUL R15, R24, R15 ;  /* 0x0000000f180f7220 */ /* 0x000fe20000400000 */
[C---:B------:R-:W-:Y:S01]  /*6cc0*/  FFMA R9, R26.reuse, R2, R9 ;  /* 0x000000021a097223 */ /* 0x040fe20000000009 */
[----:B------:R-:W-:Y:S01]  /*6cd0*/  FFMA R10, R26, R3, R10 ;  /* 0x000000031a0a7223 */ /* 0x000fe2000000000a */
[----:B------:R-:W-:Y:S01]  /*6ce0*/  SHF.L.U32 R2, R38, 0x10, RZ ;  /* 0x0000001026027819 */ /* 0x000fe200000006ff */
[----:B------:R-:W-:Y:S01]  /*6cf0*/  FFMA R15, R26, R0, R15 ;  /* 0x000000001a0f7223 */ /* 0x000fe2000000000f */
[----:B------:R-:W-:Y:S01]  /*6d00*/  F2FP.BF16.F32.PACK_AB R34, R5, R4 ;  /* 0x000000040522723e */ /* 0x000fe200000010ff */
[----:B------:R-:W-:Y:S01]  /*6d10*/  FMUL R13, R24, R17 ;  /* 0x00000011180d7220 */ /* 0x000fe20000400000 */
[----:B------:R-:W-:Y:S01]  /*6d20*/  LOP3.LUT R3, R38, 0xffff0000, RZ, 0xc0, !PT ;  /* 0xffff000026037812 */ /* 0x000fe200078ec0ff */
[C---:B------:R-:W-:Y:S01]  /*6d30*/  FMUL R14, R24.reuse, R18 ;  /* 0x00000012180e7220 */ /* 0x040fe20000400000 */
[C---:B------:R-:W-:Y:S01]  /*6d40*/  SHF.L.U32 R4, R39.reuse, 0x10, RZ ;  /* 0x0000001027047819 */ /* 0x040fe200000006ff */
[----:B------:R-:W-:Y:S01]  /*6d50*/  FMUL R19, R24, R19 ;  /* 0x0000001318137220 */ /* 0x000fe20000400000 */
[----:B------:R-:W-:Y:S01]  /*6d60*/  LOP3.LUT R0, R39, 0xffff0000, RZ, 0xc0, !PT ;  /* 0xffff000027007812 */ /* 0x000fe200078ec0ff */
[C---:B------:R-:W-:Y:S01]  /*6d70*/  FFMA R12, R26.reuse, R2, R12 ;  /* 0x000000021a0c7223 */ /* 0x040fe2000000000c */
[----:B------:R-:W-:Y:S01]  /*6d80*/  F2FP.BF16.F32.PACK_AB R35, R11, R6 ;  /* 0x000000060b23723e */ /* 0x000fe200000010ff */
[C---:B------:R-:W-:Y:S01]  /*6d90*/  FFMA R13, R26.reuse, R3, R13 ;  /* 0x000000031a0d7223 */ /* 0x040fe2000000000d */
[C---:B------:R-:W-:Y:S01]  /*6da0*/  FFMA R14, R26.reuse, R4, R14 ;  /* 0x000000041a0e7223 */ /* 0x040fe2000000000e */
[----:B------:R-:W-:Y:S01]  /*6db0*/  FFMA R19, R26, R0, R19 ;  /* 0x000000001a137223 */ /* 0x000fe20000000013 */
[----:B------:R-:W-:Y:S01]  /*6dc0*/  F2FP.BF16.F32.PACK_AB R8, R9, R8 ;  /* 0x000000080908723e */ /* 0x000fe200000010ff */
[----:B------:R1:W-:Y:S01]  /*6dd0*/  STS.128 [R27+0x200], R32 ;  /* 0x000200201b007388 */ /* 0x0003e20000000c00 */
[----:B------:R-:W-:Y:S02]  /*6de0*/  F2FP.BF16.F32.PACK_AB R9, R15, R10 ;  /* 0x0000000a0f09723e */ /* 0x000fe400000010ff */
[----:B------:R-:W-:Y:S02]  /*6df0*/  F2FP.BF16.F32.PACK_AB R10, R13, R12 ;  /* 0x0000000c0d0a723e */ /* 0x000fe400000010ff */
[----:B------:R-:W-:Y:S02]  /*6e00*/  F2FP.BF16.F32.PACK_AB R11, R19, R14 ;  /* 0x0000000e130b723e */ /* 0x000fe400000010ff */
[----:B------:R-:W-:Y:S05]  /*6e10*/  IADD3 R0, PT, PT, R27, R61, RZ ;  /* 0x0000003d1b007210 */ /* 0x000fea0007ffe0ff */
[----:B------:R1:W-:Y:S01]  /*6e20*/  STS.128 [R0+0x200], R8 ;  /* 0x0002000800007388 */ /* 0x0003e20000000c00 */
[----:B------:R-:W-:Y:S01]  /*6e30*/  @!PT LDS RZ, [RZ] ;  /* 0x00000000fffff984 */ /* 0x000fe20000000800 */
[----:B------:R-:W-:Y:S01]  /*6e40*/  @!PT LDS RZ, [RZ] ;  /* 0x00000000fffff984 */ /* 0x000fe20000000800 */
[----:B------:R-:W-:Y:S01]  /*6e50*/  @!PT LDS RZ, [RZ] ;  /* 0x00000000fffff984 */ /* 0x000fe20000000800 */
[----:B------:R-:W-:Y:S01]  /*6e60*/  @!PT LDS RZ, [RZ] ;  /* 0x00000000fffff984 */ /* 0x000fe20000000800 */
[----:B------:R2:W-:Y:S07]  /*6e70*/  MEMBAR.ALL.CTA ;  /* 0x0000000000007992 */ /* 0x0005ee0000008000 */
[----:B--2---:R-:W2:Y:S02]  /*6e80*/  FENCE.VIEW.ASYNC.S ;  /* 0x00000000000073c6 */ /* 0x004ea40000000000 */
[----:B--2---:R-:W-:Y:S06]  /*6e90*/  BAR.SYNC.DEFER_BLOCKING 0x1, 0x80 ;  /* 0x0042000000007b1d */ /* 0x004fec0000010000 */
[----:B------:R-:W-:Y:S05]  /*6ea0*/  @P0 BRA `(.L_x_114) ;  /* 0x0000000000380947 */ /* 0x000fea0003800000 */
[----:B------:R-:W2:Y:S01]  /*6eb0*/  LDCU.64 UR6, c[0x0][0x348] ;  /* 0x00006900ff0677ac */ /* 0x000ea20008000a00 */
[----:B------:R-:W-:Y:S01]  /*6ec0*/  R2UR UR5, R62 ;  /* 0x000000003e0572ca */ /* 0x000fe200000e0000 */
[----:B------:R-:W-:Y:S01]  /*6ed0*/  UMOV UR51, UR36 ;  /* 0x0000002400337c82 */ /* 0x000fe20008000000 */
[----:B------:R-:W-:Y:S01]  /*6ee0*/  UIADD3 UR9, UPT, UPT, UR49, 0x20, URZ ;  /* 0x0000002031097890 */ /* 0x000fe2000fffe0ff */
[----:B------:R-:W-:Y:S01]  /*6ef0*/  UMOV UR10, UR50 ;  /* 0x00000032000a7c82 */ /* 0x000fe20008000000 */
[----:B------:R-:W-:Y:S09]  /*6f00*/  UMOV UR11, UR36 ;  /* 0x00000024000b7c82 */ /* 0x000ff20008000000 */
[----:B------:R-:W-:Y:S02]  /*6f10*/  UIADD3 UR5, UPT, UPT, UR45, UR5, URZ ;  /* 0x000000052d057290 */ /* 0x000fe4000fffe0ff */
[----:B--2---:R-:W-:Y:S02]  /*6f20*/  UIADD3 UR4, UP0, UPT, UR6, 0x680, URZ ;  /* 0x0000068006047890 */ /* 0x004fe4000ff1e0ff */
[----:B------:R-:W-:Y:S02]  /*6f30*/  UIADD3 UR48, UPT, UPT, UR5, 0x200, URZ ;  /* 0x0000020005307890 */ /* 0x000fe4000fffe0ff */
[----:B------:R-:W-:Y:S02]  /*6f40*/  UIADD3 UR8, UPT, UPT, UR5, 0xa00, URZ ;  /* 0x00000a0005087890 */ /* 0x000fe4000fffe0ff */
[----:B------:R-:W-:Y:S09]  /*6f50*/  UIADD3.X UR5, UPT, UPT, URZ, UR7, URZ, UP0, !UPT ;  /* 0x00000007ff057290 */ /* 0x000ff200087fe4ff */
[----:B------:R2:W-:Y:S01]  /*6f60*/  UTMASTG.3D [UR48], [UR4] ;  /* 0x00000030040073b5 */ /* 0x0005e20008010000 */
[----:B------:R2:W-:Y:S02]  /*6f70*/  UTMASTG.3D [UR8], [UR4] ;  /* 0x00000008040073b5 */ /* 0x0005e40008010000 */
[----:B--2---:R0:W-:Y:S02]  /*6f80*/  UTMACMDFLUSH ;  /* 0x00000000000079b7 */ /* 0x0041e40000000000 */
.L_x_114:
[----:B------:R-:W-:Y:S05]  /*6f90*/  BSYNC.RECONVERGENT B0 ;  /* 0x0000000000007941 */ /* 0x000fea0003800200 */
.L_x_113:
[----:B------:R-:W-:Y:S01]  /*6fa0*/  UIADD3 UR46, UPT, UPT, UR47, 0x1, URZ ;  /* 0x000000012f2e7890 */ /* 0x000fe2000fffe0ff */
[----:B------:R-:W-:Y:S03]  /*6fb0*/  BSSY.RECONVERGENT B0, `(.L_x_115) ;  /* 0x0000005000007945 */ /* 0x000fe60003800200 */
[----:B------:R-:W-:Y:S04]  /*6fc0*/  UISETP.NE.AND UP0, UPT, UR46, 0x3, UPT ;  /* 0x000000032e00788c */ /* 0x000fe8000bf05270 */
[----:B------:R-:W-:Y:S01]  /*6fd0*/  USEL UR44, UR46, URZ, UP0 ;  /* 0x000000ff2e2c7287 */ /* 0x000fe20008000000 */
[----:B------:R-:W-:Y:S11]  /*6fe0*/  @P0 BRA `(.L_x_116) ;  /* 0x0000000000040947 */ /* 0x000ff60003800000 */
[----:B------:R-:W-:Y:S04]  /*6ff0*/  DEPBAR.LE SB0, 0x1 ;  /* 0x000080400000791a */ /* 0x000fe80000000000 */
.L_x_116:
[----:B------:R-:W-:Y:S05]  /*7000*/  BSYNC.RECONVERGENT B0 ;  /* 0x0000000000007941 */ /* 0x000fea0003800200 */
.L_x_115:
[----:B------:R-:W-:Y:S01]  /*7010*/  BAR.SYNC.DEFER_BLOCKING 0x1, 0x80 ;  /* 0x0042000000007b1d */ /* 0x000fe20000010000 */
[----:B------:R-:W-:Y:S01]  /*7020*/  ISETP.NE.AND P1, PT, R60, RZ, PT ;  /* 0x000000ff3c00720c */ /* 0x000fe20003f25270 */
[----:B------:R-:W-:Y:S01]  /*7030*/  UISETP.NE.AND UP0, UPT, UR53, URZ, UPT ;  /* 0x000000ff3500728c */ /* 0x000fe2000bf05270 */
[----:B------:R-:W-:Y:S11]  /*7040*/  LEA R3, R63, UR45, 0x3 ;  /* 0x0000002d3f037c11 */ /* 0x000ff6000f8e18ff */
[----:B------:R-:W-:Y:S01]  /*7050*/  @P1 SHF.L.U32 R4, R66, 0x1f, RZ ;  /* 0x0000001f42041819 */ /* 0x000fe200000006ff */
[----:B------:R-:W-:Y:S06]  /*7060*/  BRA.U !UP0, `(.L_x_117) ;  /* 0x0000000108247547 */ /* 0x000fec000b800000 */
[----:B-1----:R-:W1:Y:S01]  /*7070*/  S2R R0, SR_CgaCtaId ;  /* 0x0000000000007919 */ /* 0x002e620000008800 */
[----:B------:R-:W-:Y:S01]  /*7080*/  IMAD.U32 R2, RZ, RZ, UR52 ;  /* 0x00000034ff027e24 */ /* 0x000fe2000f8e00ff */
[----:B------:R-:W-:Y:S04]  /*7090*/  UIADD3 UR4, UPT, UPT, UR52, 0x1, URZ ;  /* 0x0000000134047890 */ /* 0x000fe8000fffe0ff */
[----:B------:R-:W-:Y:S01]  /*70a0*/  @P1 LEA R2, R2, UR45, 0x3 ;  /* 0x0000002d02021c11 */ /* 0x000fe2000f8e18ff */
[----:B------:R-:W-:Y:S04]  /*70b0*/  UISETP.NE.AND UP0, UPT, UR4, 0x3, UPT ;  /* 0x000000030400788c */ /* 0x000fe8000bf05270 */
[----:B------:R-:W-:Y:S01]  /*70c0*/  @P1 VIADD R2, R2, 0x68 ;  /* 0x0000006802021836 */ /* 0x000fe20000000000 */
[----:B------:R-:W-:Y:S04]  /*70d0*/  USEL UR52, UR4, URZ, UP0 ;  /* 0x000000ff04347287 */ /* 0x000fe80008000000 */
[----:B-1----:R-:W-:Y:S04]  /*70e0*/  @P1 PRMT R0, R0, 0x654, R2 ;  /* 0x0000065400001816 */ /* 0x002fe80000000002 */
[----:B------:R2:W-:Y:S04]  /*70f0*/  @P1 SYNCS.ARRIVE.TRANS64.RED.A1T0 RZ, [R0+URZ], RZ ;  /* 0x000000ff00ff19a7 */ /* 0x0005e800081004ff */
.L_x_117:
[----:B------:R-:W3:Y:S01]  /*7100*/  @P1 SYNCS.PHASECHK.TRANS64.TRYWAIT P0, [R3+URZ+0x50], R4 ;  /* 0x00005004030015a7 */ /* 0x000ee200080011ff */
[----:B------:R-:W-:Y:S01]  /*7110*/  BSSY B1, `(.L_x_118) ;  /* 0x0000012000017945 */ /* 0x000fe20003800000 */
[----:B---3--:R-:W-:Y:S03]  /*7120*/  @P1 SEL R65, RZ, 0x1, !P0 ;  /* 0x00000001ff411807 */ /* 0x008fe60004000000 */
[----:B------:R-:W-:Y:S05]  /*7130*/  @!P1 BRA `(.L_x_119) ;  /* 0x00000000003c9947 */ /* 0x000fea0003800000 */
[----:B------:R-:W-:Y:S01]  /*7140*/  ISETP.NE.AND P1, PT, R67, RZ, PT ;  /* 0x000000ff4300720c */ /* 0x000fe20003f25270 */
[----:B------:R-:W-:Y:S01]  /*7150*/  BSSY B0, `(.L_x_120) ;  /* 0x0000009000007945 */ /* 0x000fe20003800000 */
[----:B------:R-:W-:Y:S11]  /*7160*/  ISETP.NE.AND P0, PT, R65, RZ, PT ;  /* 0x000000ff4100720c */ /* 0x000ff60003f05270 */
[----:B------:R-:W-:Y:S05]  /*7170*/  @P1 IMAD R63, R63, 0x1000, R64 ;  /* 0x000010003f3f1824 */ /* 0x000fea00078e0240 */
[----:B-12---:R-:W-:Y:S05]  /*7180*/  @P1 IADD3 R0, PT, PT, R63, UR45, RZ ;  /* 0x0000002d3f001c10 */ /* 0x006fea000fffe0ff */
[----:B------:R-:W-:Y:S01]  /*7190*/  @P1 IMAD.IADD R0, R61, 0x1, R0 ;  /* 0x000000013d001824 */ /* 0x000fe200078e0200 */
[----:B------:R-:W-:Y:S06]  /*71a0*/  @P0 BRA `(.L_x_121) ;  /* 0x00000000000c0947 */ /* 0x000fec0003800000 */
[----:B------:R-:W-:Y:S04]  /*71b0*/  SHF.L.U32 R66, R66, 0x1f, RZ ;  /* 0x0000001f42427819 */ /* 0x000fe800000006ff */
[----:B------:R-:W1:Y:S02]  /*71c0*/  SYNCS.PHASECHK.TRANS64.TRYWAIT P0, [R3+URZ+0x50], R66 ;  /* 0x00005042030075a7 */ /* 0x000e6400080011ff */
[----:B-1----:R-:W-:Y:S05]  /*71d0*/  @!P0 BRA `(.L_x_122) ;  /* 0x0000001400c88947 */ /* 0x002fea0003800000 */
.L_x_121:
[----:B------:R-:W-:Y:S05]  /*71e0*/  BSYNC B0 ;  /* 0x0000000000007941 */ /* 0x000fea0003800000 */
.L_x_120:
[----:B------:R-:W-:Y:S11]  /*71f0*/  ISETP.NE.AND P0, PT, R67, RZ, PT ;  /* 0x000000ff4300720c */ /* 0x000ff60003f05270 */
[----:B------:R-:W-:Y:S02]  /*7200*/  @!UPT UIADD3 URZ, UPT, UPT, URZ, URZ, URZ ;  /* 0x000000fffffff290 */ /* 0x000fe4000fffe0ff */
[----:B------:R3:W4:Y:S04]  /*7210*/  @P0 LDS.128 R28, [R63+UR45+0x200] ;  /* 0x0002002d3f1c0984 */ /* 0x0007280008000c00 */
[----:B------:R3:W2:Y:S02]  /*7220*/  @P0 LDS.128 R36, [R0+0x200] ;  /* 0x0002000000240984 */ /* 0x0006a40000000c00 */
.L_x_119:
[----:B------:R-:W-:Y:S05]  /*7230*/  BSYNC B1 ;  /* 0x0000000000017941 */ /* 0x000fea0003800000 */
.L_x_118:
[----:B-123--:R-:W-:Y:S05]  /*7240*/  VIADD R0, R25, 0x10 ;  /* 0x0000001019007836 */ /* 0x00efea0000000000 */
[----:B------:R-:W-:Y:S04]  /*7250*/  SHF.R.U32.HI R0, RZ, 0x15, R0 ;  /* 0x00000015ff007819 */ /* 0x000fe80000011600 */
[----:B------:R-:W-:Y:S11]  /*7260*/  LOP3.LUT P0, RZ, R0, 0x3, R47, 0x48, !PT ;  /* 0x0000000300ff7812 */ /* 0x000ff6000780482f */
[----:B------:R-:W-:Y:S02]  /*7270*/  @!UPT UIADD3 URZ, UPT, UPT, URZ, URZ, URZ ;  /* 0x000000fffffff290 */ /* 0x000fe4000fffe0ff */
[----:B------:R-:W-:Y:S05]  /*7280*/  @!P0 BRA `(.L_x_123) ;  /* 0x0000000000408947 */ /* 0x000fea0003800000 */
[----:B------:R-:W1:Y:S01]  /*7290*/  LDCU.64 UR8, c[0x4][0x70] ;  /* 0x01000e00ff0877ac */ /* 0x000e620008000a00 */
[----:B------:R-:W-:Y:S01]  /*72a0*/  MOV R3, 0x0 ;  /* 0x0000000000037802 */ /* 0x000fe20000000f00 */
[----:B------:R-:W-:Y:S02]  /*72b0*/  HFMA2 R12, -RZ, RZ, 0, 5.9604644775390625e-08 ;  /* 0x00000001ff0c7431 */ /* 0x000fe400000001ff */
[----:B------:R-:W-:Y:S02]  /*72c0*/  IMAD.MOV.U32 R8, RZ, RZ, 0x192 ;  /* 0x00000192ff087424 */ /* 0x000fe400078e00ff */
[----:B------:R-:W-:Y:S01]  /*72d0*/  IMAD.MOV.U32 R13, RZ, RZ, RZ ;  /* 0x000000ffff0d7224 */ /* 0x000fe200078e00ff */
[----:B------:R-:W2:Y:S01]  /*72e0*/  LDCU.64 UR6, c[0x4][0x78] ;  /* 0x01000f00ff0677ac */ /* 0x000ea20008000a00 */
[----:B------:R-:W3:Y:S01]  /*72f0*/  LDC.64 R2, c[0x4][R3] ;  /* 0x0100000003027b82 */ /* 0x000ee20000000a00 */
[----:B------:R-:W5:Y:S01]  /*7300*/  LDCU.64 UR4, c[0x4][0x10] ;  /* 0x01000200ff0477ac */ /* 0x000f620008000a00 */
[----:B-1----:R-:W-:Y:S01]  /*7310*/  MOV R5, UR9 ;  /* 0x0000000900057c02 */ /* 0x002fe20008000f00 */
[----:B------:R-:W-:Y:S01]  /*7320*/  IMAD.U32 R4, RZ, RZ, UR8 ;  /* 0x00000008ff047e24 */ /* 0x000fe2000f8e00ff */
[----:B--2---:R-:W-:Y:S01]  /*7330*/  MOV R7, UR7 ;  /* 0x0000000700077c02 */ /* 0x004fe20008000f00 */
[----:B------:R-:W-:Y:S01]  /*7340*/  IMAD.U32 R6, RZ, RZ, UR6 ;  /* 0x00000006ff067e24 */ /* 0x000fe2000f8e00ff */
[----:B-----5:R-:W-:Y:S01]  /*7350*/  MOV R11, UR5 ;  /* 0x00000005000b7c02 */ /* 0x020fe20008000f00 */
[----:B------:R-:W-:Y:S02]  /*7360*/  IMAD.U32 R10, RZ, RZ, UR4 ;  /* 0x00000004ff0a7e24 */ /* 0x000fe4000f8e00ff */
[----:B------:R-:W-:Y:S07]  /*7370*/  LEPC R20, `(.L_x_123) ;  /* 0x000000001014794e */ /* 0x000fee0000000000 */
[----:B---34-:R-:W-:Y:S05]  /*7380*/  CALL.ABS.NOINC R2 ;  /* 0x0000000002007343 */ /* 0x018fea0003c00000 */
.L_x_123:
[----:B------:R-:W-:Y:S01]  /*7390*/  ISETP.NE.AND P0, PT, R58, RZ, PT ;  /* 0x000000ff3a00720c */ /* 0x000fe20003f05270 */
[----:B------:R-:W-:Y:S05]  /*73a0*/  WARPSYNC.ALL ;  /* 0x0000000000007948 */ /* 0x000fea0003800000 */
[----:B------:R-:W-:Y:S01]  /*73b0*/  R2UR UR4, R25 ;  /* 0x00000000190472ca */ /* 0x000fe200000e0000 */
[----:B------:R-:W-:Y:S01]  /*73c0*/  BSSY.RECONVERGENT B0, `(.L_x_124) ;  /* 0x000005b000007945 */ /* 0x000fe20003800200 */
[C---:B----4-:R-:W-:Y:S02]  /*73d0*/  SHF.L.U32 R0, R28.reuse, 0x10, RZ ;  /* 0x000000101c007819 */ /* 0x050fe400000006ff */
[----:B------:R-:W-:Y:S02]  /*73e0*/  LOP3.LUT R2, R28, 0xffff0000, RZ, 0xc0, !PT ;  /* 0xffff00001c027812 */ /* 0x000fe400078ec0ff */
[C---:B------:R-:W-:Y:S02]  /*73f0*/  SHF.L.U32 R20, R29.reuse, 0x10, RZ ;  /* 0x000000101d147819 */ /* 0x040fe400000006ff */
[----:B------:R-:W-:Y:S02]  /*7400*/  LOP3.LUT R21, R29, 0xffff0000, RZ, 0xc0, !PT ;  /* 0xffff00001d157812 */ /* 0x000fe400078ec0ff */
[C---:B------:R-:W-:Y:S02]  /*7410*/  SHF.L.U32 R25, R30.reuse, 0x10, RZ ;  /* 0x000000101e197819 */ /* 0x040fe400000006ff */
[----:B------:R-:W-:Y:S01]  /*7420*/  LOP3.LUT R27, R30, 0xffff0000, RZ, 0xc0, !PT ;  /* 0xffff00001e1b7812 */ /* 0x000fe200078ec0ff */
[----:B------:R-:W1:Y:S01]  /*7430*/  LDTM.x16 R4, tmem[UR4+0x10] ;  /* 0x00001004000479ee */ /* 0x000e620008240000 */
[C---:B------:R-:W-:Y:S01]  /*7440*/  SHF.L.U32 R28, R31.reuse, 0x10, RZ ;  /* 0x000000101f1c7819 */ /* 0x040fe200000006ff */
[----:B------:R-:W-:Y:S01]  /*7450*/  NOP ;  /* 0x0000000000007918 */ /* 0x000fe20000000000 */
[----:B------:R-:W-:Y:S02]  /*7460*/  LOP3.LUT R29, R31, 0xffff0000, RZ, 0xc0, !PT ;  /* 0xffff00001f1d7812 */ /* 0x000fe400078ec0ff */
[C---:B------:R-:W-:Y:S02]  /*7470*/  SHF.L.U32 R30, R36.reuse, 0x10, RZ ;  /* 0x00000010241e7819 */ /* 0x040fe400000006ff */
[----:B------:R-:W-:Y:S02]  /*7480*/  LOP3.LUT R31, R36, 0xffff0000, RZ, 0xc0, !PT ;  /* 0xffff0000241f7812 */ /* 0x000fe400078ec0ff */
[C---:B------:R-:W-:Y:S02]  /*7490*/  SHF.L.U32 R32, R37.reuse, 0x10, RZ ;  /* 0x0000001025207819 */ /* 0x040fe400000006ff */
[----:B------:R-:W-:Y:S02]  /*74a0*/  LOP3.LUT R33, R37, 0xffff0000, RZ, 0xc0, !PT ;  /* 0xffff000025217812 */ /* 0x000fe400078ec0ff */
[C---:B------:R-:W-:Y:S02]  /*74b0*/  SHF.L.U32 R34, R38.reuse, 0x10, RZ ;  /* 0x0000001026227819 */ /* 0x040fe400000006ff */
[----:B------:R-:W-:Y:S02]  /*74c0*/  LOP3.LUT R35, R38, 0xffff0000, RZ, 0xc0, !PT ;  /* 0xffff000026237812 */ /* 0x000fe400078ec0ff */
[----:B------:R-:W-:Y:S02]  /*74d0*/  IADD3 R53, PT, PT, R53, 0xd0, RZ ;  /* 0x000000d035357810 */ /* 0x000fe40007ffe0ff */
[----:B------:R-:W-:Y:S02]  /*74e0*/  SHF.L.U32 R36, R39, 0x10, RZ ;  /* 0x0000001027247819 */ /* 0x000fe400000006ff */
[----:B------:R-:W-:Y:S02]  /*74f0*/  LOP3.LUT R53, R53, 0xfefffff8, RZ, 0xc0, !PT ;  /* 0xfefffff835357812 */ /* 0x000fe400078ec0ff */
[----:B------:R-:W-:Y:S01]  /*7500*/  LOP3.LUT R37, R39, 0xffff0000, RZ, 0xc0, !PT ;  /* 0xffff000027257812 */ /* 0x000fe200078ec0ff */
[C---:B-1----:R-:W-:Y:S01]  /*7510*/  FMUL R4, R24.reuse, R4 ;  /* 0x0000000418047220 */ /* 0x042fe20000400000 */
[----:B------:R1:W-:Y:S01]  /*7520*/  SYNCS.ARRIVE.TRANS64.RED.A1T0 RZ, [R53+URZ], RZ ;  /* 0x000000ff35ff79a7 */ /* 0x0003e200081004ff */
[C---:B------:R-:W-:Y:S01]  /*7530*/  FMUL R5, R24.reuse, R5 ;  /* 0x0000000518057220 */ /* 0x040fe20000400000 */
[----:B------:R-:W-:Y:S01]  /*7540*/  FMUL R6, R24, R6 ;  /* 0x0000000618067220 */ /* 0x000fe20000400000 */
[----:B------:R-:W-:Y:S01]  /*7550*/  FFMA R4, R26, R0, R4 ;  /* 0x000000001a047223 */ /* 0x000fe20000000004 */
[----:B------:R-:W-:Y:S01]  /*7560*/  FMUL R0, R24, R7 ;  /* 0x0000000718007220 */ /* 0x000fe20000400000 */
[C---:B------:R-:W-:Y:S01]  /*7570*/  FFMA R5, R26.reuse, R2, R5 ;  /* 0x000000021a057223 */ /* 0x040fe20000000005 */
[----:B------:R-:W-:Y:S01]  /*7580*/  FFMA R6, R26, R20, R6 ;  /* 0x000000141a067223 */ /* 0x000fe20000000006 */
[----:B------:R-:W-:Y:S01]  /*7590*/  FMUL R2, R24, R8 ;  /* 0x0000000818027220 */ /* 0x000fe20000400000 */
[----:B------:R-:W-:Y:S01]  /*75a0*/  FFMA R0, R26, R21, R0 ;  /* 0x000000151a007223 */ /* 0x000fe20000000000 */
[C---:B------:R-:W-:Y:S01]  /*75b0*/  FMUL R3, R24.reuse, R9 ;  /* 0x0000000918037220 */ /* 0x040fe20000400000 */
[----:B------:R-:W-:Y:S01]  /*75c0*/  F2FP.BF16.F32.PACK_AB R4, R5, R4 ;  /* 0x000000040504723e */ /* 0x000fe200000010ff */
[C---:B------:R-:W-:Y:S01]  /*75d0*/  FMUL R7, R24.reuse, R10 ;  /* 0x0000000a18077220 */ /* 0x040fe20000400000 */
[----:B------:R-:W-:Y:S01]  /*75e0*/  FMUL R11, R24, R11 ;  /* 0x0000000b180b7220 */ /* 0x000fe20000400000 */
[----:B------:R-:W-:Y:S01]  /*75f0*/  F2FP.BF16.F32.PACK_AB R5, R0, R6 ;  /* 0x000000060005723e */ /* 0x000fe200000010ff */
[----:B------:R-:W-:Y:S01]  /*7600*/  FFMA R2, R26, R25, R2 ;  /* 0x000000191a027223 */ /* 0x000fe20000000002 */
[----:B------:R-:W-:Y:S01]  /*7610*/  FMUL R8, R24, R12 ;  /* 0x0000000c18087220 */ /* 0x000fe20000400000 */
[----:B------:R-:W-:Y:S01]  /*7620*/  MOV R0, UR44 ;  /* 0x0000002c00007c02 */ /* 0x000fe20008000f00 */
[----:B------:R-:W-:Y:S01]  /*7630*/  FFMA R3, R26, R27, R3 ;  /* 0x0000001b1a037223 */ /* 0x000fe20000000003 */
[----:B------:R-:W-:Y:S01]  /*7640*/  FMUL R9, R24, R13 ;  /* 0x0000000d18097220 */ /* 0x000fe20000400000 */
[----:B------:R-:W-:Y:S01]  /*7650*/  FFMA R7, R26, R28, R7 ;  /* 0x0000001c1a077223 */ /* 0x000fe20000000007 */
[----:B------:R-:W-:Y:S01]  /*7660*/  FMUL R10, R24, R14 ;  /* 0x0000000e180a7220 */ /* 0x000fe20000400000 */
[----:B------:R-:W-:Y:S01]  /*7670*/  FFMA R11, R26, R29, R11 ;  /* 0x0000001d1a0b7223 */ /* 0x000fe2000000000b */
[----:B------:R-:W-:Y:S01]  /*7680*/  FMUL R15, R24, R15 ;  /* 0x0000000f180f7220 */ /* 0x000fe20000400000 */
[----:B------:R-:W-:Y:S01]  /*7690*/  FFMA R8, R26, R30, R8 ;  /* 0x0000001e1a087223 */ /* 0x000fe20000000008 */
[----:B------:R-:W-:Y:S01]  /*76a0*/  LEA R0, R0, R44, 0xb ;  /* 0x0000002c00007211 */ /* 0x000fe200078e58ff */
[----:B------:R-:W-:Y:S01]  /*76b0*/  FMUL R12, R24, R16 ;  /* 0x00000010180c7220 */ /* 0x000fe20000400000 */
[----:B------:R-:W-:Y:S01]  /*76c0*/  FFMA R9, R26, R31, R9 ;  /* 0x0000001f1a097223 */ /* 0x000fe20000000009 */
[----:B------:R-:W-:Y:S01]  /*76d0*/  FMUL R13, R24, R17 ;  /* 0x00000011180d7220 */ /* 0x000fe20000400000 */
[----:B------:R-:W-:Y:S01]  /*76e0*/  FFMA R10, R26, R32, R10 ;  /* 0x000000201a0a7223 */ /* 0x000fe2000000000a */
[----:B------:R-:W-:Y:S01]  /*76f0*/  FMUL R14, R24, R18 ;  /* 0x00000012180e7220 */ /* 0x000fe20000400000 */
[----:B------:R-:W-:Y:S01]  /*7700*/  FFMA R15, R26, R33, R15 ;  /* 0x000000211a0f7223 */ /* 0x000fe2000000000f */
[----:B------:R-:W-:Y:S01]  /*7710*/  FMUL R19, R24, R19 ;  /* 0x0000001318137220 */ /* 0x000fe20000400000 */
[----:B------:R-:W-:Y:S01]  /*7720*/  F2FP.BF16.F32.PACK_AB R6, R3, R2 ;  /* 0x000000020306723e */ /* 0x000fe200000010ff */
[C---:B------:R-:W-:Y:S01]  /*7730*/  FFMA R12, R26.reuse, R34, R12 ;  /* 0x000000221a0c7223 */ /* 0x040fe2000000000c */
[----:B------:R-:W-:Y:S01]  /*7740*/  F2FP.BF16.F32.PACK_AB R7, R11, R7 ;  /* 0x000000070b07723e */ /* 0x000fe200000010ff */
[----:B------:R-:W-:Y:S01]  /*7750*/  FFMA R13, R26, R35, R13 ;  /* 0x000000231a0d7223 */ /* 0x000fe2000000000d */
[----:B------:R-:W-:Y:S01]  /*7760*/  LEA R0, R0, UR45, 0x1 ;  /* 0x0000002d00007c11 */ /* 0x000fe2000f8e08ff */
[C---:B------:R-:W-:Y:S01]  /*7770*/  FFMA R14, R26.reuse, R36, R14 ;  /* 0x000000241a0e7223 */ /* 0x040fe2000000000e */
[----:B------:R-:W-:Y:S01]  /*7780*/  FFMA R19, R26, R37, R19 ;  /* 0x000000251a137223 */ /* 0x000fe20000000013 */
[----:B------:R-:W-:Y:S02]  /*7790*/  F2FP.BF16.F32.PACK_AB R8, R9, R8 ;  /* 0x000000080908723e */ /* 0x000fe400000010ff */
        /* <DEDUP_REMOVED lines=15> */
[----:B------:R-:W-:Y:S02]  /*7890*/  ULEA UR5, UR44, UR45, 0xc ;  /* 0x0000002d2c057291 */ /* 0x000fe4000f8e60ff */
[----:B------:R-:W-:Y:S02]  /*78a0*/  UIADD3 UR13, UPT, UPT, UR49, 0x10, URZ ;  /* 0x00000010310d7890 */ /* 0x000fe4000fffe0ff */
[----:B------:R-:W-:Y:S02]  /*78b0*/  UIADD3 UR12, UPT, UPT, UR5, 0x200, URZ ;  /* 0x00000200050c7890 */ /* 0x000fe4000fffe0ff */
[----:B------:R-:W-:Y:S01]  /*78c0*/  UIADD3 UR8, UPT, UPT, UR5, 0xa00, URZ ;  /* 0x00000a0005087890 */ /* 0x000fe2000fffe0ff */
[----:B------:R-:W-:Y:S01]  /*78d0*/  UMOV UR14, UR50 ;  /* 0x00000032000e7c82 */ /* 0x000fe20008000000 */
[----:B------:R-:W-:Y:S01]  /*78e0*/  UMOV UR15, UR36 ;  /* 0x00000024000f7c82 */ /* 0x000fe20008000000 */
[----:B------:R-:W-:Y:S01]  /*78f0*/  UIADD3 UR9, UPT, UPT, UR49, 0x30, URZ ;  /* 0x0000003031097890 */ /* 0x000fe2000fffe0ff */
[----:B------:R-:W-:Y:S01]  /*7900*/  UMOV UR10, UR50 ;  /* 0x00000032000a7c82 */ /* 0x000fe20008000000 */
[----:B------:R-:W-:Y:S01]  /*7910*/  UMOV UR11, UR36 ;  /* 0x00000024000b7c82 */ /* 0x000fe20008000000 */
[----:B--2---:R-:W-:Y:S04]  /*7920*/  UIADD3 UR4, UP0, UPT, UR6, 0x680, URZ ;  /* 0x0000068006047890 */ /* 0x004fe8000ff1e0ff */
[----:B------:R-:W-:Y:S09]  /*7930*/  UIADD3.X UR5, UPT, UPT, URZ, UR7, URZ, UP0, !UPT ;  /* 0x00000007ff057290 */ /* 0x000ff200087fe4ff */
[----:B------:R2:W-:Y:S01]  /*7940*/  UTMASTG.3D [UR12], [UR4] ;  /* 0x0000000c040073b5 */ /* 0x0005e20008010000 */
[----:B------:R2:W-:Y:S02]  /*7950*/  UTMASTG.3D [UR8], [UR4] ;  /* 0x00000008040073b5 */ /* 0x0005e40008010000 */
[----:B--2---:R0:W-:Y:S02]  /*7960*/  UTMACMDFLUSH ;  /* 0x00000000000079b7 */ /* 0x0041e40000000000 */
.L_x_125:
[----:B------:R-:W-:Y:S05]  /*7970*/  BSYNC.RECONVERGENT B0 ;  /* 0x0000000000007941 */ /* 0x000fea0003800200 */
.L_x_124:
[----:B------:R-:W-:Y:S01]  /*7980*/  UIADD3 UR4, UPT, UPT, UR44, 0x1, URZ ;  /* 0x000000012c047890 */ /* 0x000fe2000fffe0ff */
[----:B------:R-:W-:Y:S03]  /*7990*/  BSSY.RECONVERGENT B0, `(.L_x_126) ;  /* 0x0000008000007945 */ /* 0x000fe60003800200 */
[----:B------:R-:W-:Y:S04]  /*79a0*/  UISETP.NE.AND UP0, UPT, UR4, 0x3, UPT ;  /* 0x000000030400788c */ /* 0x000fe8000bf05270 */
[----:B------:R-:W-:Y:S02]  /*79b0*/  UISETP.EQ.XOR UP1, UPT, UR46, 0x3, !UP0 ;  /* 0x000000032e00788c */ /* 0x000fe4000c722a70 */
[----:B------:R-:W-:Y:S02]  /*79c0*/  USEL UR47, UR4, URZ, UP0 ;  /* 0x000000ff042f7287 */ /* 0x000fe40008000000 */
[----:B------:R-:W-:Y:S04]  /*79d0*/  USEL UR5, URZ, 0x1, !UP1 ;  /* 0x00000001ff057887 */ /* 0x000fe8000c800000 */
[----:B------:R-:W-:Y:S01]  /*79e0*/  ULOP3.LUT UR54, UR54, UR5, URZ, 0x3c, !UPT ;  /* 0x0000000536367292 */ /* 0x000fe2000f8e3cff */
[----:B------:R-:W-:Y:S11]  /*79f0*/  @P0 BRA `(.L_x_127) ;  /* 0x0000000000040947 */ /* 0x000ff60003800000 */
[----:B------:R-:W-:Y:S04]  /*7a00*/  DEPBAR.LE SB0, 0x1 ;  /* 0x000080400000791a */ /* 0x000fe80000000000 */
.L_x_127:
[----:B------:R-:W-:Y:S05]  /*7a10*/  BSYNC.RECONVERGENT B0 ;  /* 0x0000000000007941 */ /* 0x000fea0003800200 */
.L_x_126:
[----:B------:R-:W-:Y:S01]  /*7a20*/  BAR.SYNC.DEFER_BLOCKING 0x1, 0x80 ;  /* 0x0042000000007b1d */ /* 0x000fe20000010000 */
[----:B------:R-:W-:Y:S01]  /*7a30*/  UISETP.NE.AND UP0, UPT, UR53, -0x2, UPT ;  /* 0xfffffffe3500788c */ /* 0x000fe2000bf05270 */
[----:B------:R-:W-:Y:S08]  /*7a40*/  IADD3 R22, PT, PT, R22, 0x1, RZ ;  /* 0x0000000116167810 */ /* 0x000ff00007ffe0ff */
[----:B------:R-:W-:Y:S05]  /*7a50*/  BRA.U !UP0, `(.L_x_128) ;  /* 0x0000000108287547 */ /* 0x000fea000b800000 */
[----:B-1----:R-:W1:Y:S01]  /*7a60*/  S2R R0, SR_CgaCtaId ;  /* 0x0000000000007919 */ /* 0x002e620000008800 */
[----:B------:R-:W-:Y:S01]  /*7a70*/  ISETP.NE.AND P0, PT, R60, RZ, PT ;  /* 0x000000ff3c00720c */ /* 0x000fe20003f05270 */
[----:B------:R-:W-:Y:S01]  /*7a80*/  IMAD.U32 R2, RZ, RZ, UR52 ;  /* 0x00000034ff027e24 */ /* 0x000fe2000f8e00ff */
[----:B------:R-:W-:Y:S04]  /*7a90*/  UIADD3 UR4, UPT, UPT, UR52, 0x1, URZ ;  /* 0x0000000134047890 */ /* 0x000fe8000fffe0ff */
[----:B------:R-:W-:Y:S04]  /*7aa0*/  UISETP.NE.AND UP0, UPT, UR4, 0x3, UPT ;  /* 0x000000030400788c */ /* 0x000fe8000bf05270 */
[----:B------:R-:W-:Y:S03]  /*7ab0*/  USEL UR52, UR4, URZ, UP0 ;  /* 0x000000ff04347287 */ /* 0x000fe60008000000 */
[----:B------:R-:W-:Y:S05]  /*7ac0*/  @P0 LEA R2, R2, UR45, 0x3 ;  /* 0x0000002d02020c11 */ /* 0x000fea000f8e18ff */
[----:B------:R-:W-:Y:S05]  /*7ad0*/  @P0 VIADD R2, R2, 0x68 ;  /* 0x0000006802020836 */ /* 0x000fea0000000000 */
[----:B-1----:R-:W-:Y:S04]  /*7ae0*/  @P0 PRMT R0, R0, 0x654, R2 ;  /* 0x0000065400000816 */ /* 0x002fe80000000002 */
[----:B------:R2:W-:Y:S03]  /*7af0*/  @P0 SYNCS.ARRIVE.TRANS64.RED.A1T0 RZ, [R0+URZ], RZ ;  /* 0x000000ff00ff09a7 */ /* 0x0005e600081004ff */
.L_x_128:
[----:B------:R-:W-:Y:S01]  /*7b00*/  R2UR UR6, R59 ;  /* 0x000000003b0672ca */ /* 0x000fe200000e0000 */
[----:B------:R-:W-:Y:S01]  /*7b10*/  UIADD3 UR53, UPT, UPT, UR53, 0x2, URZ ;  /* 0x0000000235357890 */ /* 0x000fe2000fffe0ff */
[----:B------:R-:W-:Y:S01]  /*7b20*/  R2UR UR5, R50 ;  /* 0x00000000320572ca */ /* 0x000fe200000e0000 */
[----:B------:R-:W-:Y:S01]  /*7b30*/  UMOV UR36, UR63 ;  /* 0x0000003f00247c82 */ /* 0x000fe20008000000 */
[----:B------:R-:W-:Y:S02]  /*7b40*/  R2UR UR4, R51 ;  /* 0x00000000330472ca */ /* 0x000fe400000e0000 */
[----:B------:R-:W-:Y:S02]  /*7b50*/  ISETP.NE.AND P0, PT, R55, 0x2, PT ;  /* 0x000000023700780c */ /* 0x000fe40003f05270 */
[----:B------:R-:W-:Y:S02]  /*7b60*/  ISETP.NE.AND P1, PT, R22, 0x4, PT ;  /* 0x000000041600780c */ /* 0x000fe40003f25270 */
[----:B------:R-:W-:Y:S02]  /*7b70*/  SEL R2, RZ, 0x1, P0 ;  /* 0x00000001ff027807 */ /* 0x000fe40000000000 */
[----:B-12---:R-:W-:Y:S01]  /*7b80*/  SEL R0, RZ, 0x1, P1 ;  /* 0x00000001ff007807 */ /* 0x006fe20000800000 */
[----:B------:R-:W-:Y:S01]  /*7b90*/  UISETP.NE.AND UP0, UPT, UR6, URZ, UPT ;  /* 0x000000ff0600728c */ /* 0x000fe2000bf05270 */
[----:B------:R-:W-:Y:S01]  /*7ba0*/  LOP3.LUT R56, R56, R2, RZ, 0x3c, !PT ;  /* 0x0000000238387212 */ /* 0x000fe200078e3cff */
[----:B------:R-:W-:Y:S01]  /*7bb0*/  UIADD3 UR25, UPT, UPT, UR37, UR5, URZ ;  /* 0x0000000525197290 */ /* 0x000fe2000fffe0ff */
[----:B------:R-:W-:Y:S01]  /*7bc0*/  LOP3.LUT R57, R57, R0, RZ, 0x3c, !PT ;  /* 0x0000000039397212 */ /* 0x000fe200078e3cff */
[----:B------:R-:W-:Y:S01]  /*7bd0*/  UIADD3 UR20, UPT, UPT, UR38, UR4, URZ ;  /* 0x0000000426147290 */ /* 0x000fe2000fffe0ff */
[----:B------:R-:W-:Y:S02]  /*7be0*/  SEL R55, R55, RZ, P0 ;  /* 0x000000ff37377207 */ /* 0x000fe40000000000 */
[----:B------:R-:W-:Y:S02]  /*7bf0*/  SEL R22, R22, RZ, P1 ;  /* 0x000000ff16167207 */ /* 0x000fe40000800000 */
[----:B------:R-:W-:Y:S07]  /*7c00*/  BRA.U UP0, `(.L_x_129) ;  /* 0xffffffdd004c7547 */ /* 0x000fee000b83ffff */
[----:B------:R-:W-:-:S13]  /*7c10*/  R2UR UR4, R52 ;  /* 0x00000000340472ca */ /* 0x000fda00000e0000 */
[----:B------:R-:W-:-:S09]  /*7c20*/  UISETP.NE.AND UP0, UPT, UR4, URZ, UPT ;  /* 0x000000ff0400728c */ /* 0x000fd2000bf05270 */
[----:B------:R-:W-:Y:S05]  /*7c30*/  BRA.U !UP0, `(.L_x_130) ;  /* 0x0000000108487547 */ /* 0x000fea000b800000 */
[----:B------:R-:W1:Y:S02]  /*7c40*/  LDCU.64 UR4, c[0x0][0x890] ;  /* 0x00011200ff0477ac */ /* 0x000e640008000a00 */
[----:B-1----:R-:W-:-:S04]  /*7c50*/  UISETP.NE.U32.AND UP0, UPT, UR4, URZ, UPT ;  /* 0x000000ff0400728c */ /* 0x002fc8000bf05070 */
[----:B------:R-:W-:-:S09]  /*7c60*/  UISETP.NE.AND.EX UP0, UPT, UR5, URZ, UPT, UP0 ;  /* 0x000000ff0500728c */ /* 0x000fd2000bf05300 */
[----:B------:R-:W-:Y:S05]  /*7c70*/  BRA.U UP0, `(.L_x_131) ;  /* 0x00000001000c7547 */ /* 0x000fea000b800000 */
[----:B------:R-:W-:-:S13]  /*7c80*/  FSETP.NEU.AND P0, PT, R26, RZ, PT ;  /* 0x000000ff1a00720b */ /* 0x000fda0003f0d000 */
[----:B------:R-:W-:Y:S05]  /*7c90*/  @!P0 EXIT ;  /* 0x000000000000894d */ /* 0x000fea0003800000 */
[----:B------:R-:W-:Y:S05]  /*7ca0*/  BRA `(.L_x_130) ;  /* 0x00000000002c7947 */ /* 0x000fea0003800000 */
.L_x_131:
[----:B------:R-:W-:Y:S01]  /*7cb0*/  ISETP.NE.AND P0, PT, R54, RZ, PT ;  /* 0x000000ff3600720c */ /* 0x000fe20003f05270 */
[----:B------:R-:W-:-:S12]  /*7cc0*/  BSSY.RECONVERGENT B0, `(.L_x_130) ;  /* 0x0000009000007945 */ /* 0x000fd80003800200 */
[----:B------:R-:W-:Y:S05]  /*7cd0*/  @P0 BRA `(.L_x_132) ;  /* 0x0000000000140947 */ /* 0x000fea0003800000 */
[----:B------:R-:W1:Y:S02]  /*7ce0*/  LDCU.64 UR4, c[0x0][0x888] ;  /* 0x00011100ff0477ac */ /* 0x000e640008000a00 */
[----:B-1----:R-:W-:-:S04]  /*7cf0*/  ISETP.NE.U32.AND P0, PT, RZ, UR4, PT ;  /* 0x00000004ff007c0c */ /* 0x002fc8000bf05070 */
[----:B------:R-:W-:-:S13]  /*7d00*/  ISETP.NE.AND.EX P0, PT, RZ, UR5, PT, P0 ;  /* 0x00000005ff007c0c */ /* 0x000fda000bf05300 */
[----:B------:R-:W-:Y:S05]  /*7d10*/  @!P0 EXIT ;  /* 0x000000000000894d */ /* 0x000fea0003800000 */
[----:B------:R-:W-:Y:S05]  /*7d20*/  BRA `(.L_x_133) ;  /* 0x0000000000087947 */ /* 0x000fea0003800000 */
.L_x_132:
[----:B------:R-:W-:-:S13]  /*7d30*/  FSETP.NEU.AND P0, PT, R26, RZ, PT ;  /* 0x000000ff1a00720b */ /* 0x000fda0003f0d000 */
[----:B------:R-:W-:Y:S05]  /*7d40*/  @!P0 EXIT ;  /* 0x000000000000894d */ /* 0x000fea0003800000 */
.L_x_133:
[----:B------:R-:W-:Y:S05]  /*7d50*/  BSYNC.RECONVERGENT B0 ;  /* 0x0000000000007941 */ /* 0x000fea0003800200 */
.L_x_130:
[----:B------:R-:W1:Y:S01]  /*7d60*/  S2UR UR5, SR_CgaCtaId ;  /* 0x00000000000579c3 */ /* 0x000e620000008800 */
[----:B------:R-:W-:Y:S01]  /*7d70*/  ULEA UR4, UR52, UR45, 0x3 ;  /* 0x0000002d34047291 */ /* 0x000fe2000f8e18ff */
[----:B------:R-:W-:-:S04]  /*7d80*/  DEPBAR.LE SB0, 0x0 ;  /* 0x000080000000791a */ /* 0x000fc80000000000 */
[----:B------:R-:W-:-:S04]  /*7d90*/  UIADD3 UR4, UPT, UPT, UR4, 0x68, URZ ;  /* 0x0000006804047890 */ /* 0x000fc8000fffe0ff */
[----:B-1----:R-:W-:-:S09]  /*7da0*/  UPRMT UR4, UR5, 0x654, UR4 ;  /* 0x0000065405047896 */ /* 0x002fd20008000004 */
[----:B------:R-:W-:Y:S01]  /*7db0*/  SYNCS.ARRIVE.TRANS64.RED.A1T0 RZ, [UR4], RZ ;  /* 0x000000ffffff79a7 */ /* 0x000fe20008100404 */
[----:B------:R-:W-:Y:S05]  /*7dc0*/  EXIT ;  /* 0x000000000000794d */ /* 0x000fea0003800000 */
.L_x_24:
[----:B-1----:R1:W3:Y:S02]  /*7dd0*/  SYNCS.PHASECHK.TRANS64.TRYWAIT P0, [R0+URZ+0x100], R2 ;  /* 0x00010002000075a7 */ /* 0x0022e400080011ff */
[----:B---3--:R-:W-:Y:S05]  /*7de0*/  @!P0 NANOSLEEP.SYNCS 0x989680 ;  /* 0x009896800000895d */ /* 0x008fea0003900000 */
[----:B------:R-:W3:Y:S02]  /*7df0*/  @!P0 SYNCS.PHASECHK.TRANS64 P0, [R0+URZ+0x100], R2 ;  /* 0x00010002000085a7 */ /* 0x000ee400080010ff */
[----:B---3--:R-:W-:Y:S05]  /*7e00*/  @!P0 BRA `(.L_x_24) ;  /* 0xfffffffc00f08947 */ /* 0x008fea000383ffff */
[----:B------:R-:W-:Y:S05]  /*7e10*/  BRA `(.L_x_134) ;  /* 0xffffff9c00387947 */ /* 0x000fea000383ffff */
.L_x_27:
[----:B-1----:R-:W-:-:S07]  /*7e20*/  MOV R0, UR33 ;  /* 0x0000002100007c02 */ /* 0x002fce0008000f00 */
.L_x_135:
[----:B-1----:R1:W3:Y:S02]  /*7e30*/  SYNCS.PHASECHK.TRANS64.TRYWAIT P0, [R0+URZ+0x28], R3 ;  /* 0x00002803000075a7 */ /* 0x0022e400080011ff */
[----:B---3--:R-:W-:Y:S05]  /*7e40*/  @!P0 NANOSLEEP.SYNCS 0x989680 ;  /* 0x009896800000895d */ /* 0x008fea0003900000 */
[----:B------:R-:W3:Y:S02]  /*7e50*/  @!P0 SYNCS.PHASECHK.TRANS64 P0, [R0+URZ+0x28], R3 ;  /* 0x00002803000085a7 */ /* 0x000ee400080010ff */
[----:B---3--:R-:W-:Y:S05]  /*7e60*/  @!P0 BRA `(.L_x_135) ;  /* 0xfffffffc00f08947 */ /* 0x008fea000383ffff */
[----:B------:R-:W-:Y:S05]  /*7e70*/  BRA `(.L_x_26) ;  /* 0xffffff9c00887947 */ /* 0x000fea000383ffff */
.L_x_34:
[----:B-1----:R-:W-:-:S07]  /*7e80*/  MOV R0, UR17 ;  /* 0x0000001100007c02 */ /* 0x002fce0008000f00 */
.L_x_136:
[----:B-1----:R1:W3:Y:S02]  /*7e90*/  SYNCS.PHASECHK.TRANS64.TRYWAIT P0, [R0+URZ+0x28], R3 ;  /* 0x00002803000075a7 */ /* 0x0022e400080011ff */
[----:B---3--:R-:W-:Y:S05]  /*7ea0*/  @!P0 NANOSLEEP.SYNCS 0x989680 ;  /* 0x009896800000895d */ /* 0x008fea0003900000 */
[----:B------:R-:W3:Y:S02]  /*7eb0*/  @!P0 SYNCS.PHASECHK.TRANS64 P0, [R0+URZ+0x28], R3 ;  /* 0x00002803000085a7 */ /* 0x000ee400080010ff */
[----:B---3--:R-:W-:Y:S05]  /*7ec0*/  @!P0 BRA `(.L_x_136) ;  /* 0xfffffffc00f08947 */ /* 0x008fea000383ffff */
[----:B------:R-:W-:Y:S05]  /*7ed0*/  BRA `(.L_x_33) ;  /* 0xffffffa0004c7947 */ /* 0x000fea000383ffff */
.L_x_39:
[----:B-1----:R1:W3:Y:S02]  /*7ee0*/  SYNCS.PHASECHK.TRANS64.TRYWAIT P0, [R3+URZ+0x90], R0 ;  /* 0x00009000030075a7 */ /* 0x0022e400080011ff */
[----:B---3--:R-:W-:Y:S05]  /*7ef0*/  @!P0 NANOSLEEP.SYNCS 0x989680 ;  /* 0x009896800000895d */ /* 0x008fea0003900000 */
[----:B------:R-:W3:Y:S02]  /*7f00*/  @!P0 SYNCS.PHASECHK.TRANS64 P0, [R3+URZ+0x90], R0 ;  /* 0x00009000030085a7 */ /* 0x000ee400080010ff */
[----:B---3--:R-:W-:Y:S05]  /*7f10*/  @!P0 BRA `(.L_x_39) ;  /* 0xfffffffc00f08947 */ /* 0x008fea000383ffff */
[----:B------:R-:W-:Y:S05]  /*7f20*/  BRA `(.L_x_137) ;  /* 0xffffffa000f07947 */ /* 0x000fea000383ffff */
.L_x_43:
[----:B------:R-:W-:-:S07]  /*7f30*/  MOV R0, UR4 ;  /* 0x0000000400007c02 */ /* 0x000fce0008000f00 */
.L_x_138:
[----:B-1----:R1:W3:Y:S02]  /*7f40*/  SYNCS.PHASECHK.TRANS64.TRYWAIT P0, [R0+URZ], R2 ;  /* 0x00000002000075a7 */ /* 0x0022e400080011ff */
[----:B---3--:R-:W-:Y:S05]  /*7f50*/  @!P0 NANOSLEEP.SYNCS 0x989680 ;  /* 0x009896800000895d */ /* 0x008fea0003900000 */
[----:B------:R-:W3:Y:S02]  /*7f60*/  @!P0 SYNCS.PHASECHK.TRANS64 P0, [R0+URZ], R2 ;  /* 0x00000002000085a7 */ /* 0x000ee400080010ff */
[----:B---3--:R-:W-:Y:S05]  /*7f70*/  @!P0 BRA `(.L_x_138) ;  /* 0xfffffffc00f08947 */ /* 0x008fea000383ffff */
[----:B------:R-:W-:Y:S05]  /*7f80*/  BRA `(.L_x_139) ;  /* 0xffffffa8009c7947 */ /* 0x000fea000383ffff */
.L_x_44:
[----:B------:R-:W-:-:S07]  /*7f90*/  MOV R0, UR5 ;  /* 0x0000000500007c02 */ /* 0x000fce0008000f00 */
.L_x_140:
[----:B-1----:R1:W3:Y:S02]  /*7fa0*/  SYNCS.PHASECHK.TRANS64.TRYWAIT P0, [R0+URZ], R3 ;  /* 0x00000003000075a7 */ /* 0x0022e400080011ff */
[----:B---3--:R-:W-:Y:S05]  /*7fb0*/  @!P0 NANOSLEEP.SYNCS 0x989680 ;  /* 0x009896800000895d */ /* 0x008fea0003900000 */
[----:B------:R-:W3:Y:S02]  /*7fc0*/  @!P0 SYNCS.PHASECHK.TRANS64 P0, [R0+URZ], R3 ;  /* 0x00000003000085a7 */ /* 0x000ee400080010ff */
[----:B---3--:R-:W-:Y:S05]  /*7fd0*/  @!P0 BRA `(.L_x_140) ;  /* 0xfffffffc00f08947 */ /* 0x008fea000383ffff */
[----:B------:R-:W-:Y:S05]  /*7fe0*/  BRA `(.L_x_141) ;  /* 0xffffffa800a87947 */ /* 0x000fea000383ffff */
.L_x_45:
[----:B------:R-:W-:-:S07]  /*7ff0*/  MOV R0, UR5 ;  /* 0x0000000500007c02 */ /* 0x000fce0008000f00 */
.L_x_142:
[----:B-1----:R1:W3:Y:S02]  /*8000*/  SYNCS.PHASECHK.TRANS64.TRYWAIT P0, [R0+URZ], R3 ;  /* 0x00000003000075a7 */ /* 0x0022e400080011ff */
[----:B---3--:R-:W-:Y:S05]  /*8010*/  @!P0 NANOSLEEP.SYNCS 0x989680 ;  /* 0x009896800000895d */ /* 0x008fea0003900000 */
[----:B------:R-:W3:Y:S02]  /*8020*/  @!P0 SYNCS.PHASECHK.TRANS64 P0, [R0+URZ], R3 ;  /* 0x00000003000085a7 */ /* 0x000ee400080010ff */
[----:B---3--:R-:W-:Y:S05]  /*8030*/  @!P0 BRA `(.L_x_142) ;  /* 0xfffffffc00f08947 */ /* 0x008fea000383ffff */
[----:B------:R-:W-:Y:S05]  /*8040*/  BRA `(.L_x_143) ;  /* 0xffffffa800b47947 */ /* 0x000fea000383ffff */
.L_x_46:
[----:B------:R-:W-:-:S07]  /*8050*/  MOV R0, UR5 ;  /* 0x0000000500007c02 */ /* 0x000fce0008000f00 */
.L_x_144:
[----:B-1----:R1:W3:Y:S02]  /*8060*/  SYNCS.PHASECHK.TRANS64.TRYWAIT P0, [R0+URZ], R3 ;  /* 0x00000003000075a7 */ /* 0x0022e400080011ff */
[----:B---3--:R-:W-:Y:S05]  /*8070*/  @!P0 NANOSLEEP.SYNCS 0x989680 ;  /* 0x009896800000895d */ /* 0x008fea0003900000 */
[----:B------:R-:W3:Y:S02]  /*8080*/  @!P0 SYNCS.PHASECHK.TRANS64 P0, [R0+URZ], R3 ;  /* 0x00000003000085a7 */ /* 0x000ee400080010ff */
[----:B---3--:R-:W-:Y:S05]  /*8090*/  @!P0 BRA `(.L_x_144) ;  /* 0xfffffffc00f08947 */ /* 0x008fea000383ffff */
[----:B------:R-:W-:Y:S05]  /*80a0*/  BRA `(.L_x_145) ;  /* 0xffffffa800c07947 */ /* 0x000fea000383ffff */
.L_x_49:
[----:B-1----:R1:W2:Y:S02]  /*80b0*/  SYNCS.PHASECHK.TRANS64.TRYWAIT P0, [R0+URZ+0xf0], R4 ;  /* 0x0000f004000075a7 */ /* 0x0022a400080011ff */
[----:B--2---:R-:W-:Y:S05]  /*80c0*/  @!P0 NANOSLEEP.SYNCS 0x989680 ;  /* 0x009896800000895d */ /* 0x004fea0003900000 */
[----:B------:R-:W2:Y:S02]  /*80d0*/  @!P0 SYNCS.PHASECHK.TRANS64 P0, [R0+URZ+0xf0], R4 ;  /* 0x0000f004000085a7 */ /* 0x000ea400080010ff */
[----:B--2---:R-:W-:Y:S05]  /*80e0*/  @!P0 BRA `(.L_x_49) ;  /* 0xfffffffc00f08947 */ /* 0x004fea000383ffff */
[----:B------:R-:W-:Y:S05]  /*80f0*/  BRA `(.L_x_146) ;  /* 0xffffffac00247947 */ /* 0x000fea000383ffff */
.L_x_50:
[----:B------:R-:W-:-:S07]  /*8100*/  MOV R0, UR4 ;  /* 0x0000000400007c02 */ /* 0x000fce0008000f00 */
.L_x_147:
[----:B-1----:R1:W2:Y:S02]  /*8110*/  SYNCS.PHASECHK.TRANS64.TRYWAIT P0, [R0+URZ+0xa0], R5 ;  /* 0x0000a005000075a7 */ /* 0x0022a400080011ff */
[----:B--2---:R-:W-:Y:S05]  /*8120*/  @!P0 NANOSLEEP.SYNCS 0x989680 ;  /* 0x009896800000895d */ /* 0x004fea0003900000 */
[----:B------:R-:W2:Y:S02]  /*8130*/  @!P0 SYNCS.PHASECHK.TRANS64 P0, [R0+URZ+0xa0], R5 ;  /* 0x0000a005000085a7 */ /* 0x000ea400080010ff */
[----:B--2---:R-:W-:Y:S05]  /*8140*/  @!P0 BRA `(.L_x_147) ;  /* 0xfffffffc00f08947 */ /* 0x004fea000383ffff */
[----:B------:R-:W-:Y:S05]  /*8150*/  BRA `(.L_x_148) ;  /* 0xffffffac00347947 */ /* 0x000fea000383ffff */
.L_x_51:
[----:B-1----:R1:W2:Y:S02]  /*8160*/  SYNCS.PHASECHK.TRANS64.TRYWAIT P1, [R0+URZ+0x90], R4 ;  /* 0x00009004000075a7 */ /* 0x0022a400080211ff */
[----:B--2---:R-:W-:Y:S05]  /*8170*/  @!P1 NANOSLEEP.SYNCS 0x989680 ;  /* 0x009896800000995d */ /* 0x004fea0003900000 */
[----:B------:R-:W2:Y:S02]  /*8180*/  @!P1 SYNCS.PHASECHK.TRANS64 P1, [R0+URZ+0x90], R4 ;  /* 0x00009004000095a7 */ /* 0x000ea400080210ff */
[----:B--2---:R-:W-:Y:S05]  /*8190*/  @!P1 BRA `(.L_x_51) ;  /* 0xfffffffc00f09947 */ /* 0x004fea000383ffff */
[----:B------:R-:W-:Y:S05]  /*81a0*/  BRA `(.L_x_149) ;  /* 0xffffffac00647947 */ /* 0x000fea000383ffff */
.L_x_54:
[----:B------:R-:W-:-:S07]  /*81b0*/  MOV R0, UR4 ;  /* 0x0000000400007c02 */ /* 0x000fce0008000f00 */
.L_x_150:
[----:B-1----:R1:W2:Y:S02]  /*81c0*/  SYNCS.PHASECHK.TRANS64.TRYWAIT P0, [R0+URZ+0xa0], R2 ;  /* 0x0000a002000075a7 */ /* 0x0022a400080011ff */
[----:B--2---:R-:W-:Y:S05]  /*81d0*/  @!P0 NANOSLEEP.SYNCS 0x989680 ;  /* 0x009896800000895d */ /* 0x004fea0003900000 */
[----:B------:R-:W2:Y:S02]  /*81e0*/  @!P0 SYNCS.PHASECHK.TRANS64 P0, [R0+URZ+0xa0], R2 ;  /* 0x0000a002000085a7 */ /* 0x000ea400080010ff */
[----:B--2---:R-:W-:Y:S05]  /*81f0*/  @!P0 BRA `(.L_x_150) ;  /* 0xfffffffc00f08947 */ /* 0x004fea000383ffff */
[----:B------:R-:W-:Y:S05]  /*8200*/  BRA `(.L_x_53) ;  /* 0xffffffac00b87947 */ /* 0x000fea000383ffff */
.L_x_63:
[----:B-1----:R-:W-:-:S04]  /*8210*/  MOV R5, UR5 ;  /* 0x0000000500057c02 */ /* 0x002fc80008000f00 */
[----:B------:R1:W2:Y:S03]  /*8220*/  SYNCS.PHASECHK.TRANS64.TRYWAIT P0, [R5+URZ+0x8], R6 ;  /* 0x00000806050075a7 */ /* 0x0002a600080011ff */
[----:B--2---:R-:W-:Y:S05]  /*8230*/  @!P0 NANOSLEEP.SYNCS 0x989680 ;  /* 0x009896800000895d */ /* 0x004fea0003900000 */
[----:B------:R-:W2:Y:S02]  /*8240*/  @!P0 SYNCS.PHASECHK.TRANS64 P0, [R5+URZ+0x8], R6 ;  /* 0x00000806050085a7 */ /* 0x000ea400080010ff */
[----:B--2---:R-:W-:Y:S05]  /*8250*/  @!P0 BRA `(.L_x_63) ;  /* 0xfffffffc00ec8947 */ /* 0x004fea000383ffff */
[----:B------:R-:W-:Y:S05]  /*8260*/  BRA `(.L_x_62) ;  /* 0xffffffb000707947 */ /* 0x000fea000383ffff */
.L_x_65:
[----:B------:R-:W-:Y:S01]  /*8270*/  BSSY B0, `(.L_x_151) ;  /* 0x0000006000007945 */ /* 0x000fe20003800000 */
[----:B------:R-:W-:-:S07]  /*8280*/  MOV R15, 0xffffffff ;  /* 0xffffffff000f7802 */ /* 0x000fce0000000f00 */
[----:B-1---5:R-:W-:Y:S05]  /*8290*/  WARPSYNC.COLLECTIVE R15, `(.L_x_152) ;  /* 0x000000000f0c7348 */ /* 0x022fea0003c00000 */
[----:B------:R-:W-:Y:S02]  /*82a0*/  ELECT P6, UR79, PT ;  /* 0x00000000004f782f */ /* 0x000fe400038c0000 */
[----:B------:R-:W-:Y:S01]  /*82b0*/  MOV R14, UR79 ;  /* 0x0000004f000e7c02 */ /* 0x000fe20008000f00 */
[----:B-1---5:R-:W-:Y:S10]  /*82c0*/  ENDCOLLECTIVE ;  /* 0x000000000000791b */ /* 0x022ff40003800000 */
.L_x_152:
[----:B------:R-:W-:Y:S05]  /*82d0*/  BSYNC B0 ;  /* 0x0000000000007941 */ /* 0x000fea0003800000 */
.L_x_151:
[----:B------:R-:W-:Y:S05]  /*82e0*/  BRA `(.L_x_153) ;  /* 0xffffffb000a07947 */ /* 0x000fea000383ffff */
.L_x_67:
[----:B-1----:R-:W-:-:S04]  /*82f0*/  MOV R3, UR5 ;  /* 0x0000000500037c02 */ /* 0x002fc80008000f00 */
[----:B------:R1:W2:Y:S03]  /*8300*/  SYNCS.PHASECHK.TRANS64.TRYWAIT P0, [R3+URZ+0x8], R4 ;  /* 0x00000804030075a7 */ /* 0x0002a600080011ff */
[----:B--2---:R-:W-:Y:S05]  /*8310*/  @!P0 NANOSLEEP.SYNCS 0x989680 ;  /* 0x009896800000895d */ /* 0x004fea0003900000 */
[----:B------:R-:W2:Y:S02]  /*8320*/  @!P0 SYNCS.PHASECHK.TRANS64 P0, [R3+URZ+0x8], R4 ;  /* 0x00000804030085a7 */ /* 0x000ea400080010ff */
[----:B--2---:R-:W-:Y:S05]  /*8330*/  @!P0 BRA `(.L_x_67) ;  /* 0xfffffffc00ec8947 */ /* 0x004fea000383ffff */
[----:B------:R-:W-:Y:S05]  /*8340*/  BRA `(.L_x_66) ;  /* 0xffffffb000a47947 */ /* 0x000fea000383ffff */
.L_x_68:
[----:B-1----:R1:W2:Y:S02]  /*8350*/  SYNCS.PHASECHK.TRANS64.TRYWAIT P0, [R0+URZ+0x90], R4 ;  /* 0x00009004000075a7 */ /* 0x0022a400080011ff */
[----:B--2---:R-:W-:Y:S05]  /*8360*/  @!P0 NANOSLEEP.SYNCS 0x989680 ;  /* 0x009896800000895d */ /* 0x004fea0003900000 */
[----:B------:R-:W2:Y:S02]  /*8370*/  @!P0 SYNCS.PHASECHK.TRANS64 P0, [R0+URZ+0x90], R4 ;  /* 0x00009004000085a7 */ /* 0x000ea400080010ff */
[----:B--2---:R-:W-:Y:S05]  /*8380*/  @!P0 BRA `(.L_x_68) ;  /* 0xfffffffc00f08947 */ /* 0x004fea000383ffff */
[----:B------:R-:W-:Y:S05]  /*8390*/  BRA `(.L_x_154) ;  /* 0xffffffb400907947 */ /* 0x000fea000383ffff */
.L_x_70:
[----:B------:R-:W-:-:S07]  /*83a0*/  MOV R0, UR31 ;  /* 0x0000001f00007c02 */ /* 0x000fce0008000f00 */
.L_x_155:
[----:B-1----:R1:W2:Y:S02]  /*83b0*/  SYNCS.PHASECHK.TRANS64.TRYWAIT P0, [R0+URZ+0xd0], R4 ;  /* 0x0000d004000075a7 */ /* 0x0022a400080011ff */
[----:B--2---:R-:W-:Y:S05]  /*83c0*/  @!P0 NANOSLEEP.SYNCS 0x989680 ;  /* 0x009896800000895d */ /* 0x004fea0003900000 */
[----:B------:R-:W2:Y:S02]  /*83d0*/  @!P0 SYNCS.PHASECHK.TRANS64 P0, [R0+URZ+0xd0], R4 ;  /* 0x0000d004000085a7 */ /* 0x000ea400080010ff */
[----:B--2---:R-:W-:Y:S05]  /*83e0*/  @!P0 BRA `(.L_x_155) ;  /* 0xfffffffc00f08947 */ /* 0x004fea000383ffff */
[----:B------:R-:W-:Y:S05]  /*83f0*/  BRA `(.L_x_156) ;  /* 0xffffffb400dc7947 */ /* 0x000fea000383ffff */
.L_x_73:
[----:B------:R-:W-:Y:S07]  /*8400*/  MOV R0, UR5 ;  /* 0x0000000500007c02 */ /* 0x000fee0008000f00 */
.L_x_157:
[----:B-1----:R1:W2:Y:S02]  /*8410*/  SYNCS.PHASECHK.TRANS64.TRYWAIT P0, [R0+URZ], R4 ;  /* 0x00000004000075a7 */ /* 0x0022a400080011ff */
[----:B--2---:R-:W-:Y:S05]  /*8420*/  @!P0 NANOSLEEP.SYNCS 0x989680 ;  /* 0x009896800000895d */ /* 0x004fea0003900000 */
[----:B------:R-:W2:Y:S02]  /*8430*/  @!P0 SYNCS.PHASECHK.TRANS64 P0, [R0+URZ], R4 ;  /* 0x00000004000085a7 */ /* 0x000ea400080010ff */
[----:B--2---:R-:W-:Y:S05]  /*8440*/  @!P0 BRA `(.L_x_157) ;  /* 0xfffffffc00f08947 */ /* 0x004fea000383ffff */
[----:B------:R-:W-:Y:S05]  /*8450*/  BRA `(.L_x_72) ;  /* 0xffffffb400f07947 */ /* 0x000fea000383ffff */
.L_x_77:
[----:B-1----:R-:W-:-:S07]  /*8460*/  MOV R0, UR4 ;  /* 0x0000000400007c02 */ /* 0x002fce0008000f00 */
.L_x_158:
[----:B-1----:R1:W2:Y:S02]  /*8470*/  SYNCS.PHASECHK.TRANS64.TRYWAIT P0, [R0+URZ], R2 ;  /* 0x00000002000075a7 */ /* 0x0022a400080011ff */
[----:B--2---:R-:W-:Y:S05]  /*8480*/  @!P0 NANOSLEEP.SYNCS 0x989680 ;  /* 0x009896800000895d */ /* 0x004fea0003900000 */
[----:B------:R-:W2:Y:S02]  /*8490*/  @!P0 SYNCS.PHASECHK.TRANS64 P0, [R0+URZ], R2 ;  /* 0x00000002000085a7 */ /* 0x000ea400080010ff */
[----:B--2---:R-:W-:Y:S05]  /*84a0*/  @!P0 BRA `(.L_x_158) ;  /* 0xfffffffc00f08947 */ /* 0x004fea000383ffff */
[----:B------:R-:W-:Y:S05]  /*84b0*/  BRA `(.L_x_159) ;  /* 0xffffffb800e47947 */ /* 0x000fea000383ffff */
.L_x_78:
[----:B------:R-:W-:-:S07]  /*84c0*/  MOV R0, UR5 ;  /* 0x0000000500007c02 */ /* 0x000fce0008000f00 */
.L_x_160:
[----:B-1----:R1:W2:Y:S02]  /*84d0*/  SYNCS.PHASECHK.TRANS64.TRYWAIT P0, [R0+URZ], R3 ;  /* 0x00000003000075a7 */ /* 0x0022a400080011ff */
[----:B--2---:R-:W-:Y:S05]  /*84e0*/  @!P0 NANOSLEEP.SYNCS 0x989680 ;  /* 0x009896800000895d */ /* 0x004fea0003900000 */
[----:B------:R-:W2:Y:S02]  /*84f0*/  @!P0 SYNCS.PHASECHK.TRANS64 P0, [R0+URZ], R3 ;  /* 0x00000003000085a7 */ /* 0x000ea400080010ff */
[----:B--2---:R-:W-:Y:S05]  /*8500*/  @!P0 BRA `(.L_x_160) ;  /* 0xfffffffc00f08947 */ /* 0x004fea000383ffff */
[----:B------:R-:W-:Y:S05]  /*8510*/  BRA `(.L_x_161) ;  /* 0xffffffb800f07947 */ /* 0x000fea000383ffff */
.L_x_79:
[----:B------:R-:W-:-:S07]  /*8520*/  MOV R0, UR5 ;  /* 0x0000000500007c02 */ /* 0x000fce0008000f00 */
.L_x_162:
[----:B-1----:R1:W2:Y:S02]  /*8530*/  SYNCS.PHASECHK.TRANS64.TRYWAIT P0, [R0+URZ], R3 ;  /* 0x00000003000075a7 */ /* 0x0022a400080011ff */
[----:B--2---:R-:W-:Y:S05]  /*8540*/  @!P0 NANOSLEEP.SYNCS 0x989680 ;  /* 0x009896800000895d */ /* 0x004fea0003900000 */
[----:B------:R-:W2:Y:S02]  /*8550*/  @!P0 SYNCS.PHASECHK.TRANS64 P0, [R0+URZ], R3 ;  /* 0x00000003000085a7 */ /* 0x000ea400080010ff */
[----:B--2---:R-:W-:Y:S05]  /*8560*/  @!P0 BRA `(.L_x_162) ;  /* 0xfffffffc00f08947 */ /* 0x004fea000383ffff */
[----:B------:R-:W-:Y:S05]  /*8570*/  BRA `(.L_x_163) ;  /* 0xffffffb800fc7947 */ /* 0x000fea000383ffff */
.L_x_82:
[----:B------:R-:W-:-:S07]  /*8580*/  MOV R0, UR26 ;  /* 0x0000001a00007c02 */ /* 0x000fce0008000f00 */
.L_x_164:
[----:B-1----:R1:W2:Y:S02]  /*8590*/  SYNCS.PHASECHK.TRANS64.TRYWAIT P1, [R0+URZ+0x110], R2 ;  /* 0x00011002000075a7 */ /* 0x0022a400080211ff */
[----:B--2---:R-:W-:Y:S05]  /*85a0*/  @!P1 NANOSLEEP.SYNCS 0x989680 ;  /* 0x009896800000995d */ /* 0x004fea0003900000 */
[----:B------:R-:W2:Y:S02]  /*85b0*/  @!P1 SYNCS.PHASECHK.TRANS64 P1, [R0+URZ+0x110], R2 ;  /* 0x00011002000095a7 */ /* 0x000ea400080210ff */
[----:B--2---:R-:W-:Y:S05]  /*85c0*/  @!P1 BRA `(.L_x_164) ;  /* 0xfffffffc00f09947 */ /* 0x004fea000383ffff */
[----:B------:R-:W-:Y:S05]  /*85d0*/  BRA `(.L_x_165) ;  /* 0xffffffbc00487947 */ /* 0x000fea000383ffff */
.L_x_87:
[----:B--2---:R2:W4:Y:S02]  /*85e0*/  SYNCS.PHASECHK.TRANS64.TRYWAIT P0, [R12+URZ+0x90], R0 ;  /* 0x000090000c0075a7 */ /* 0x00452400080011ff */
[----:B----4-:R-:W-:Y:S05]  /*85f0*/  @!P0 NANOSLEEP.SYNCS 0x989680 ;  /* 0x009896800000895d */ /* 0x010fea0003900000 */
[----:B------:R-:W4:Y:S02]  /*8600*/  @!P0 SYNCS.PHASECHK.TRANS64 P0, [R12+URZ+0x90], R0 ;  /* 0x000090000c0085a7 */ /* 0x000f2400080010ff */
[----:B----4-:R-:W-:Y:S05]  /*8610*/  @!P0 BRA `(.L_x_87) ;  /* 0xfffffffc00f08947 */ /* 0x010fea000383ffff */
[----:B------:R-:W-:Y:S05]  /*8620*/  BRA `(.L_x_166) ;  /* 0xffffffc000647947 */ /* 0x000fea000383ffff */
.L_x_90:
[----:B-1----:R-:W-:Y:S07]  /*8630*/  MOV R0, UR29 ;  /* 0x0000001d00007c02 */ /* 0x002fee0008000f00 */
.L_x_167:
[----:B-1----:R1:W2:Y:S02]  /*8640*/  SYNCS.PHASECHK.TRANS64.TRYWAIT P2, [R0+URZ+0x88], R6 ;  /* 0x00008806000075a7 */ /* 0x0022a400080411ff */
[----:B--2---:R-:W-:Y:S05]  /*8650*/  @!P2 NANOSLEEP.SYNCS 0x989680 ;  /* 0x009896800000a95d */ /* 0x004fea0003900000 */
[----:B------:R-:W2:Y:S02]  /*8660*/  @!P2 SYNCS.PHASECHK.TRANS64 P2, [R0+URZ+0x88], R6 ;  /* 0x000088060000a5a7 */ /* 0x000ea400080410ff */
[----:B--2---:R-:W-:Y:S05]  /*8670*/  @!P2 BRA `(.L_x_167) ;  /* 0xfffffffc00f0a947 */ /* 0x004fea000383ffff */
[----:B------:R-:W-:Y:S05]  /*8680*/  BRA `(.L_x_89) ;  /* 0xffffffc400c87947 */ /* 0x000fea000383ffff */
.L_x_93:
[----:B------:R-:W-:Y:S07]  /*8690*/  MOV R0, UR4 ;  /* 0x0000000400007c02 */ /* 0x000fee0008000f00 */
.L_x_168:
[----:B-1----:R1:W2:Y:S02]  /*86a0*/  SYNCS.PHASECHK.TRANS64.TRYWAIT P0, [R0+URZ+0x68], R9 ;  /* 0x00006809000075a7 */ /* 0x0022a400080011ff */
[----:B--2---:R-:W-:Y:S05]  /*86b0*/  @!P0 NANOSLEEP.SYNCS 0x989680 ;  /* 0x009896800000895d */ /* 0x004fea0003900000 */
[----:B------:R-:W2:Y:S02]  /*86c0*/  @!P0 SYNCS.PHASECHK.TRANS64 P0, [R0+URZ+0x68], R9 ;  /* 0x00006809000085a7 */ /* 0x000ea400080010ff */
[----:B--2---:R-:W-:Y:S05]  /*86d0*/  @!P0 BRA `(.L_x_168) ;  /* 0xfffffffc00f08947 */ /* 0x004fea000383ffff */
[----:B------:R-:W-:Y:S05]  /*86e0*/  BRA `(.L_x_169) ;  /* 0xffffffc800287947 */ /* 0x000fea000383ffff */
.L_x_94:
[----:B------:R-:W-:Y:S07]  /*86f0*/  MOV R0, UR5 ;  /* 0x0000000500007c02 */ /* 0x000fee0008000f00 */
.L_x_170:
[----:B-1----:R1:W2:Y:S02]  /*8700*/  SYNCS.PHASECHK.TRANS64.TRYWAIT P0, [R0+URZ+0x68], R6 ;  /* 0x00006806000075a7 */ /* 0x0022a400080011ff */
[----:B--2---:R-:W-:Y:S05]  /*8710*/  @!P0 NANOSLEEP.SYNCS 0x989680 ;  /* 0x009896800000895d */ /* 0x004fea0003900000 */
[----:B------:R-:W2:Y:S02]  /*8720*/  @!P0 SYNCS.PHASECHK.TRANS64 P0, [R0+URZ+0x68], R6 ;  /* 0x00006806000085a7 */ /* 0x000ea400080010ff */
[----:B--2---:R-:W-:Y:S05]  /*8730*/  @!P0 BRA `(.L_x_170) ;  /* 0xfffffffc00f08947 */ /* 0x004fea000383ffff */
[----:B------:R-:W-:Y:S05]  /*8740*/  BRA `(.L_x_171) ;  /* 0xffffffc800a47947 */ /* 0x000fea000383ffff */
.L_x_96:
[----:B------:R-:W-:-:S07]  /*8750*/  MOV R0, UR4 ;  /* 0x0000000400007c02 */ /* 0x000fce0008000f00 */
.L_x_172:
[----:B-1----:R1:W2:Y:S02]  /*8760*/  SYNCS.PHASECHK.TRANS64.TRYWAIT P0, [R0+URZ], R2 ;  /* 0x00000002000075a7 */ /* 0x0022a400080011ff */
[----:B--2---:R-:W-:Y:S05]  /*8770*/  @!P0 NANOSLEEP.SYNCS 0x989680 ;  /* 0x009896800000895d */ /* 0x004fea0003900000 */
[----:B------:R-:W2:Y:S02]  /*8780*/  @!P0 SYNCS.PHASECHK.TRANS64 P0, [R0+URZ], R2 ;  /* 0x00000002000085a7 */ /* 0x000ea400080010ff */
[----:B--2---:R-:W-:Y:S05]  /*8790*/  @!P0 BRA `(.L_x_172) ;  /* 0xfffffffc00f08947 */ /* 0x004fea000383ffff */
[----:B------:R-:W-:Y:S05]  /*87a0*/  BRA `(.L_x_173) ;  /* 0xffffffcc00587947 */ /* 0x000fea000383ffff */
.L_x_97:
[----:B------:R-:W-:-:S07]  /*87b0*/  MOV R0, UR5 ;  /* 0x0000000500007c02 */ /* 0x000fce0008000f00 */
.L_x_174:
[----:B-1----:R1:W2:Y:S02]  /*87c0*/  SYNCS.PHASECHK.TRANS64.TRYWAIT P0, [R0+URZ], R2 ;  /* 0x00000002000075a7 */ /* 0x0022a400080011ff */
[----:B--2---:R-:W-:Y:S05]  /*87d0*/  @!P0 NANOSLEEP.SYNCS 0x989680 ;  /* 0x009896800000895d */ /* 0x004fea0003900000 */
[----:B------:R-:W2:Y:S02]  /*87e0*/  @!P0 SYNCS.PHASECHK.TRANS64 P0, [R0+URZ], R2 ;  /* 0x00000002000085a7 */ /* 0x000ea400080010ff */
[----:B--2---:R-:W-:Y:S05]  /*87f0*/  @!P0 BRA `(.L_x_174) ;  /* 0xfffffffc00f08947 */ /* 0x004fea000383ffff */
[----:B------:R-:W-:Y:S05]  /*8800*/  BRA `(.L_x_175) ;  /* 0xffffffcc00647947 */ /* 0x000fea000383ffff */
.L_x_99:
[----:B-1----:R1:W2:Y:S02]  /*8810*/  SYNCS.PHASECHK.TRANS64.TRYWAIT P0, [R3+URZ+0x90], R0 ;  /* 0x00009000030075a7 */ /* 0x0022a400080011ff */
[----:B--2---:R-:W-:Y:S05]  /*8820*/  @!P0 NANOSLEEP.SYNCS 0x989680 ;  /* 0x009896800000895d */ /* 0x004fea0003900000 */
[----:B------:R-:W2:Y:S02]  /*8830*/  @!P0 SYNCS.PHASECHK.TRANS64 P0, [R3+URZ+0x90], R0 ;  /* 0x00009000030085a7 */ /* 0x000ea400080010ff */
[----:B--2---:R-:W-:Y:S05]  /*8840*/  @!P0 BRA `(.L_x_99) ;  /* 0xfffffffc00f08947 */ /* 0x004fea000383ffff */
[----:B------:R-:W-:Y:S05]  /*8850*/  BRA `(.L_x_176) ;  /* 0xffffffd0004c7947 */ /* 0x000fea000383ffff */
.L_x_109:
[----:B-1----:R1:W2:Y:S02]  /*8860*/  SYNCS.PHASECHK.TRANS64.TRYWAIT P1, [R0+URZ+0x50], R3 ;  /* 0x00005003000075a7 */ /* 0x0022a400080211ff */
[----:B--2---:R-:W-:Y:S05]  /*8870*/  @!P1 NANOSLEEP.SYNCS 0x989680 ;  /* 0x009896800000995d */ /* 0x004fea0003900000 */
[----:B------:R-:W2:Y:S02]  /*8880*/  @!P1 SYNCS.PHASECHK.TRANS64 P1, [R0+URZ+0x50], R3 ;  /* 0x00005003000095a7 */ /* 0x000ea400080210ff */
[----:B--2---:R-:W-:Y:S05]  /*8890*/  @!P1 BRA `(.L_x_109) ;  /* 0xfffffffc00f09947 */ /* 0x004fea000383ffff */
[----:B------:R-:W-:Y:S05]  /*88a0*/  BRA `(.L_x_108) ;  /* 0xffffffdc00cc7947 */ /* 0x000fea000383ffff */
.L_x_111:
[----:B-1----:R1:W4:Y:S02]  /*88b0*/  SYNCS.PHASECHK.TRANS64.TRYWAIT P0, [R53+URZ+0xb0], R2 ;  /* 0x0000b002350075a7 */ /* 0x00232400080011ff */
[----:B----4-:R-:W-:Y:S05]  /*88c0*/  @!P0 NANOSLEEP.SYNCS 0x989680 ;  /* 0x009896800000895d */ /* 0x010fea0003900000 */
[----:B------:R-:W4:Y:S02]  /*88d0*/  @!P0 SYNCS.PHASECHK.TRANS64 P0, [R53+URZ+0xb0], R2 ;  /* 0x0000b002350085a7 */ /* 0x000f2400080010ff */
[----:B----4-:R-:W-:Y:S05]  /*88e0*/  @!P0 BRA `(.L_x_111) ;  /* 0xfffffffc00f08947 */ /* 0x010fea000383ffff */
[----:B------:R-:W-:Y:S05]  /*88f0*/  BRA `(.L_x_110) ;  /* 0xffffffdc00fc7947 */ /* 0x000fea000383ffff */
.L_x_122:
[----:B-1----:R1:W2:Y:S02]  /*8900*/  SYNCS.PHASECHK.TRANS64.TRYWAIT P0, [R3+URZ+0x50], R66 ;  /* 0x00005042030075a7 */ /* 0x0022a400080011ff */
[----:B--2---:R-:W-:Y:S05]  /*8910*/  @!P0 NANOSLEEP.SYNCS 0x989680 ;  /* 0x009896800000895d */ /* 0x004fea0003900000 */
[----:B------:R-:W2:Y:S02]  /*8920*/  @!P0 SYNCS.PHASECHK.TRANS64 P0, [R3+URZ+0x50], R66 ;  /* 0x00005042030085a7 */ /* 0x000ea400080010ff */
[----:B--2---:R-:W-:Y:S05]  /*8930*/  @!P0 BRA `(.L_x_122) ;  /* 0xfffffffc00f08947 */ /* 0x004fea000383ffff */
[----:B------:R-:W-:Y:S05]  /*8940*/  BRA `(.L_x_121) ;  /* 0xffffffe800247947 */ /* 0x000fea000383ffff */
        .weak           $__internal_0_$__cuda_sm10x_tcgen05_guardrail_trap_col_being_dealloced_not_returned_by_alloc
        .type           $__internal_0_$__cuda_sm10x_tcgen05_guardrail_trap_col_being_dealloced_not_returned_by_alloc,@function
        .size           $__internal_0_$__cuda_sm10x_tcgen05_guardrail_trap_col_being_dealloced_not_returned_by_alloc,($__internal_1_$__cuda_sm10x_tcgen05_guardrail_trap_phase_invalid_during_alloc - $__internal_0_$__cuda_sm10x_tcgen05_guardrail_trap_col_being_dealloced_not_returned_by_alloc)
$__internal_0_$__cuda_sm10x_tcgen05_guardrail_trap_col_being_dealloced_not_returned_by_alloc:
[----:B------:R-:W-:Y:S05]  /*8950*/  BPT.TRAP 0x1 ;  /* 0x000000040000795c */ /* 0x000fea0000300000 */
[----:B------:R-:W-:-:S04]  /*8960*/  HFMA2 R3, -RZ, RZ, 0, 0 ;  /* 0x00000000ff037431 */ /* 0x000fc800000001ff */
[----:B------:R-:W-:Y:S05]  /*8970*/  RET.REL.NODEC R2 `(_ZN7cutlass13device_kernelINS_4gemm6kernel13GemmUniversalIN4cute5tupleIJiiiiEEENS1_10collective13CollectiveMmaINS1_35MainloopSm100TmaUmmaWarpSpecializedILi5ELi2ELi4ENS5_IJNS4_1CILi2EEESB_NSA_ILi1EEEEEEEENS5_IJNSA_ILi128EEENSA_ILi64EEESG_EEENS_10bfloat16_tENS5_IJlSC_lEEESI_SJ_NS4_8TiledMMAINS4_8MMA_AtomIJNS4_26SM100_MMA_F16BF16_2x1SM_SSISI_SI_fLi128ELi64ELNS4_4UMMA5MajorE0ELSO_0ELNSN_7ScaleInE0ELSP_0EEEEEENS4_6LayoutINS5_IJSC_SC_SC_EEENS5_IJNSA_ILi0EEESU_SU_EEEEENS5_IJNS4_10UnderscoreESX_SX_EEEEENS4_28SM100_TMA_2SM_LOAD_MULTICASTENS4_14ComposedLayoutINS4_7SwizzleILi3ELi4ELi3EEENS4_18smem_ptr_flag_bitsILi16EEENSS_INS5_IJNSA_ILi8EEESG_EEENS5_IJSG_SC_EEEEEEEvNS4_8identityENS4_18SM100_TMA_2SM_LOADES1A_vS1B_EENS_8epilogue10collective18CollectiveEpilogueINS1E_23Sm100TmaWarpSpecializedILi3ELi2ELi16ELb1ELb0EEEJNS5_IJSG_SG_SG_EEENS5_IJNSS_ISG_SC_EENSS_INS5_IJNSA_ILi16EEESB_EEENS5_IJSC_NSA_ILi32EEEEEEEEEEESI_SJ_SI_SJ_NS1E_6fusion15FusionCallbacksIS1I_NS1R_17LinearCombinationISI_fSI_fLNS_15FloatRoundStyleE2EEES1J_S1Q_JEEENS4_5SM1004TMEM4LOAD26SM100_TMEM_LOAD_32dp32b16xENS4_13SM90_TMA_LOADENS11_INS12_ILi1ELi4ELi3EEES15_NSS_INS5_IJS16_S1L_EEENS5_IJS1L_SC_EEEEEEENS4_39AutoVectorizingCopyWithAssumedAlignmentILi128EEENS4_14SM90_TMA_STOREES26_S28_S28_EEEvvEEEEvNT_6ParamsE) ;  /* 0xffffff7402a07950 */ /* 0x000fea0003c3ffff */
        .weak           $__internal_1_$__cuda_sm10x_tcgen05_guardrail_trap_phase_invalid_during_alloc
        .type           $__internal_1_$__cuda_sm10x_tcgen05_guardrail_trap_phase_invalid_during_alloc,@function
        .size           $__internal_1_$__cuda_sm10x_tcgen05_guardrail_trap_phase_invalid_during_alloc,($__internal_2_$__cuda_sm10x_tcgen05_guardrail_trap_unallocated_columns_being_dealloced - $__internal_1_$__cuda_sm10x_tcgen05_guardrail_trap_phase_invalid_during_alloc)
$__internal_1_$__cuda_sm10x_tcgen05_guardrail_trap_phase_invalid_during_alloc:
[----:B------:R-:W-:Y:S05]  /*8980*/  BPT.TRAP 0x1 ;  /* 0x000000040000795c */ /* 0x000fea0000300000 */
[----:B------:R-:W-:-:S04]  /*8990*/  MOV R5, 0x0 ;  /* 0x0000000000057802 */ /* 0x000fc80000000f00 */
[----:B------:R-:W-:Y:S05]  /*89a0*/  RET.REL.NODEC R4 `(_ZN7cutlass13device_kernelINS_4gemm6kernel13GemmUniversalIN4cute5tupleIJiiiiEEENS1_10collective13CollectiveMmaINS1_35MainloopSm100TmaUmmaWarpSpecializedILi5ELi2ELi4ENS5_IJNS4_1CILi2EEESB_NSA_ILi1EEEEEEEENS5_IJNSA_ILi128EEENSA_ILi64EEESG_EEENS_10bfloat16_tENS5_IJlSC_lEEESI_SJ_NS4_8TiledMMAINS4_8MMA_AtomIJNS4_26SM100_MMA_F16BF16_2x1SM_SSISI_SI_fLi128ELi64ELNS4_4UMMA5MajorE0ELSO_0ELNSN_7ScaleInE0ELSP_0EEEEEENS4_6LayoutINS5_IJSC_SC_SC_EEENS5_IJNSA_ILi0EEESU_SU_EEEEENS5_IJNS4_10UnderscoreESX_SX_EEEEENS4_28SM100_TMA_2SM_LOAD_MULTICASTENS4_14ComposedLayoutINS4_7SwizzleILi3ELi4ELi3EEENS4_18smem_ptr_flag_bitsILi16EEENSS_INS5_IJNSA_ILi8EEESG_EEENS5_IJSG_SC_EEEEEEEvNS4_8identityENS4_18SM100_TMA_2SM_LOADES1A_vS1B_EENS_8epilogue10collective18CollectiveEpilogueINS1E_23Sm100TmaWarpSpecializedILi3ELi2ELi16ELb1ELb0EEEJNS5_IJSG_SG_SG_EEENS5_IJNSS_ISG_SC_EENSS_INS5_IJNSA_ILi16EEESB_EEENS5_IJSC_NSA_ILi32EEEEEEEEEEESI_SJ_SI_SJ_NS1E_6fusion15FusionCallbacksIS1I_NS1R_17LinearCombinationISI_fSI_fLNS_15FloatRoundStyleE2EEES1J_S1Q_JEEENS4_5SM1004TMEM4LOAD26SM100_TMEM_LOAD_32dp32b16xENS4_13SM90_TMA_LOADENS11_INS12_ILi1ELi4ELi3EEES15_NSS_INS5_IJS16_S1L_EEENS5_IJS1L_SC_EEEEEEENS4_39AutoVectorizingCopyWithAssumedAlignmentILi128EEENS4_14SM90_TMA_STOREES26_S28_S28_EEEvvEEEEvNT_6ParamsE) ;  /* 0xffffff7404947950 */ /* 0x000fea0003c3ffff */
        .weak           $__internal_2_$__cuda_sm10x_tcgen05_guardrail_trap_unallocated_columns_being_dealloced
        .type           $__internal_2_$__cuda_sm10x_tcgen05_guardrail_trap_unallocated_columns_being_dealloced,@function
        .size           $__internal_2_$__cuda_sm10x_tcgen05_guardrail_trap_unallocated_columns_being_dealloced,(.L_x_178 - $__internal_2_$__cuda_sm10x_tcgen05_guardrail_trap_unallocated_columns_being_dealloced)
$__internal_2_$__cuda_sm10x_tcgen05_guardrail_trap_unallocated_columns_being_dealloced:
[----:B------:R-:W-:Y:S05]  /*89b0*/  BPT.TRAP 0x1 ;  /* 0x000000040000795c */ /* 0x000fea0000300000 */
[----:B------:R-:W-:-:S04]  /*89c0*/  HFMA2 R3, -RZ, RZ, 0, 0 ;  /* 0x00000000ff037431 */ /* 0x000fc800000001ff */
[----:B------:R-:W-:Y:S05]  /*89d0*/  RET.REL.NODEC R2 `(_ZN7cutlass13device_kernelINS_4gemm6kernel13GemmUniversalIN4cute5tupleIJiiiiEEENS1_10collective13CollectiveMmaINS1_35MainloopSm100TmaUmmaWarpSpecializedILi5ELi2ELi4ENS5_IJNS4_1CILi2EEESB_NSA_ILi1EEEEEEEENS5_IJNSA_ILi128EEENSA_ILi64EEESG_EEENS_10bfloat16_tENS5_IJlSC_lEEESI_SJ_NS4_8TiledMMAINS4_8MMA_AtomIJNS4_26SM100_MMA_F16BF16_2x1SM_SSISI_SI_fLi128ELi64ELNS4_4UMMA5MajorE0ELSO_0ELNSN_7ScaleInE0ELSP_0EEEEEENS4_6LayoutINS5_IJSC_SC_SC_EEENS5_IJNSA_ILi0EEESU_SU_EEEEENS5_IJNS4_10UnderscoreESX_SX_EEEEENS4_28SM100_TMA_2SM_LOAD_MULTICASTENS4_14ComposedLayoutINS4_7SwizzleILi3ELi4ELi3EEENS4_18smem_ptr_flag_bitsILi16EEENSS_INS5_IJNSA_ILi8EEESG_EEENS5_IJSG_SC_EEEEEEEvNS4_8identityENS4_18SM100_TMA_2SM_LOADES1A_vS1B_EENS_8epilogue10collective18CollectiveEpilogueINS1E_23Sm100TmaWarpSpecializedILi3ELi2ELi16ELb1ELb0EEEJNS5_IJSG_SG_SG_EEENS5_IJNSS_ISG_SC_EENSS_INS5_IJNSA_ILi16EEESB_EEENS5_IJSC_NSA_ILi32EEEEEEEEEEESI_SJ_SI_SJ_NS1E_6fusion15FusionCallbacksIS1I_NS1R_17LinearCombinationISI_fSI_fLNS_15FloatRoundStyleE2EEES1J_S1Q_JEEENS4_5SM1004TMEM4LOAD26SM100_TMEM_LOAD_32dp32b16xENS4_13SM90_TMA_LOADENS11_INS12_ILi1ELi4ELi3EEES15_NSS_INS5_IJS16_S1L_EEENS5_IJS1L_SC_EEEEEEENS4_39AutoVectorizingCopyWithAssumedAlignmentILi128EEENS4_14SM90_TMA_STOREES26_S28_S28_EEEvvEEEEvNT_6ParamsE) ;  /* 0xffffff7402887950 */ /* 0x000fea0003c3ffff */
.L_x_177:
[----:B------:R-:W-:-:S00]  /*89e0*/  BRA `(.L_x_177) ;  /* 0xfffffffc00fc7947 */ /* 0x000fc0000383ffff */
[----:B------:R-:W-:-:S00]  /*89f0*/  NOP ;  /* 0x0000000000007918 */ /* 0x000fc00000000000 */
        /* <DEDUP_REMOVED lines=8> */
.L_x_178:


//--------------------- .nv.global.init           --------------------------
	.section	.nv.global.init,"aw",@progbits
.nv.global.init:
	.type		$str$27,@object
	.size		$str$27,($str$28 - $str$27)
$str$27:
        /*0000*/ 	.byte	0x28, 0x61, 0x64, 0x64, 0x72, 0x65, 0x73, 0x73, 0x20, 0x26, 0x20, 0x6d, 0x61, 0x73, 0x6b, 0x29
        /*0010*/ 	.byte	0x20, 0x3d, 0x3d, 0x20, 0x30, 0x00
	.type		$str$28,@object
	.size		$str$28,($str$26 - $str$28)
$str$28:
        /*0016*/ 	.byte	0x2f, 0x74, 0x6d, 0x70, 0x2f, 0x63, 0x75, 0x74, 0x6c, 0x61, 0x73, 0x73, 0x5f, 0x73, 0x77, 0x65
        /*0026*/ 	.byte	0x65, 0x70, 0x5f, 0x73, 0x72, 0x63, 0x2f, 0x69, 0x6e, 0x63, 0x6c, 0x75, 0x64, 0x65, 0x2f, 0x63
        /*0036*/ 	.byte	0x75, 0x74, 0x65, 0x2f, 0x70, 0x6f, 0x69, 0x6e, 0x74, 0x65, 0x72, 0x5f, 0x66, 0x6c, 0x61, 0x67
        /*0046*/ 	.byte	0x67, 0x65, 0x64, 0x2e, 0x68, 0x70, 0x70, 0x00
	.type		$str$26,@object
	.size		$str$26,($str$25 - $str$26)
$str$26:
        /*004e*/ 	.byte	0x2f, 0x74, 0x6d, 0x70, 0x2f, 0x63, 0x75, 0x74, 0x6c, 0x61, 0x73, 0x73, 0x5f, 0x73, 0x77, 0x65
        /*005e*/ 	.byte	0x65, 0x70, 0x5f, 0x73, 0x72, 0x63, 0x2f, 0x69, 0x6e, 0x63, 0x6c, 0x75, 0x64, 0x65, 0x2f, 0x63
        /*006e*/ 	.byte	0x75, 0x74, 0x65, 0x2f, 0x61, 0x74, 0x6f, 0x6d, 0x2f, 0x63, 0x6f, 0x70, 0x79, 0x5f, 0x74, 0x72
        /*007e*/ 	.byte	0x61, 0x69, 0x74, 0x73, 0x5f, 0x73, 0x6d, 0x31, 0x30, 0x30, 0x2e, 0x68, 0x70, 0x70, 0x00
	.type		$str$25,@object
	.size		$str$25,(__unnamed_1 - $str$25)
$str$25:
        /*008d*/ 	.byte	0x28, 0x28, 0x75, 0x69, 0x6e, 0x74, 0x33, 0x32, 0x5f, 0x74, 0x28, 0x74, 0x68, 0x72, 0x65, 0x61
        /*009d*/ 	.byte	0x64, 0x49, 0x64, 0x78, 0x2e, 0x78, 0x29, 0x20, 0x2f, 0x20, 0x33, 0x32, 0x29, 0x20, 0x25, 0x20
        /*00ad*/ 	.byte	0x34, 0x29, 0x20, 0x3d, 0x3d, 0x20, 0x28, 0x28, 0x28, 0x74, 0x6d, 0x65, 0x6d, 0x5f, 0x61, 0x64
        /*00bd*/ 	.byte	0x64, 0x72, 0x20, 0x3e, 0x3e, 0x20, 0x31, 0x36, 0x29, 0x20, 0x2f, 0x20, 0x33, 0x32, 0x29, 0x20
        /*00cd*/ 	.byte	0x25, 0x20, 0x34, 0x29, 0x00
	.type		__unnamed_1,@object
	.size		__unnamed_1,(__unnamed_2 - __unnamed_1)
__unnamed_1:
        /*00d2*/ 	.byte	0x61, 0x75, 0x74, 0x6f, 0x20, 0x63, 0x75, 0x74, 0x65, 0x3a, 0x3a, 0x61, 0x73, 0x5f, 0x70, 0x6f
        /* <DEDUP_REMOVED lines=24> */
        /*0262*/ 	.byte	0x43, 0x3c, 0x32, 0x30, 0x34, 0x38, 0x3e, 0x3e, 0x3e, 0x3e, 0x5d, 0x00
	.type		__unnamed_2,@object
	.size		__unnamed_2,(.L_2 - __unnamed_2)
__unnamed_2:
        /* <DEDUP_REMOVED lines=40> */
        /*04ee*/ 	.byte	0x3a, 0x3a, 0x43, 0x3c, 0x30, 0x3e, 0x3e, 0x3e, 0x3e, 0x5d, 0x00
.L_2:


//--------------------- .nv.shared._ZN7cutlass13device_kernelINS_4gemm6kernel13GemmUniversalIN4cute5tupleIJiiiiEEENS1_10collective13CollectiveMmaINS1_35MainloopSm100TmaUmmaWarpSpecializedILi5ELi2ELi4ENS5_IJNS4_1CILi2EEESB_NSA_ILi1EEEEEEEENS5_IJNSA_ILi128EEENSA_ILi64EEESG_EEENS_10bfloat16_tENS5_IJlSC_lEEESI_SJ_NS4_8TiledMMAINS4_8MMA_AtomIJNS4_26SM100_MMA_F16BF16_2x1SM_SSISI_SI_fLi128ELi64ELNS4_4UMMA5MajorE0ELSO_0ELNSN_7ScaleInE0ELSP_0EEEEEENS4_6LayoutINS5_IJSC_SC_SC_EEENS5_IJNSA_ILi0EEESU_SU_EEEEENS5_IJNS4_10UnderscoreESX_SX_EEEEENS4_28SM100_TMA_2SM_LOAD_MULTICASTENS4_14ComposedLayoutINS4_7SwizzleILi3ELi4ELi3EEENS4_18smem_ptr_flag_bitsILi16EEENSS_INS5_IJNSA_ILi8EEESG_EEENS5_IJSG_SC_EEEEEEEvNS4_8identityENS4_18SM100_TMA_2SM_LOADES1A_vS1B_EENS_8epilogue10collective18CollectiveEpilogueINS1E_23Sm100TmaWarpSpecializedILi3ELi2ELi16ELb1ELb0EEEJNS5_IJSG_SG_SG_EEENS5_IJNSS_ISG_SC_EENSS_INS5_IJNSA_ILi16EEESB_EEENS5_IJSC_NSA_ILi32EEEEEEEEEEESI_SJ_SI_SJ_NS1E_6fusion15FusionCallbacksIS1I_NS1R_17LinearCombinationISI_fSI_fLNS_15FloatRoundStyleE2EEES1J_S1Q_JEEENS4_5SM1004TMEM4LOAD26SM100_TMEM_LOAD_32dp32b16xENS4_13SM90_TMA_LOADENS11_INS12_ILi1ELi4ELi3EEES15_NSS_INS5_IJS16_S1L_EEENS5_IJS1L_SC_EEEEEEENS4_39AutoVectorizingCopyWithAssumedAlignmentILi128EEENS4_14SM90_TMA_STOREES26_S28_S28_EEEvvEEEEvNT_6ParamsE --------------------------
	.section	.nv.shared._ZN7cutlass13device_kernelINS_4gemm6kernel13GemmUniversalIN4cute5tupleIJiiiiEEENS1_10collective13CollectiveMmaINS1_35MainloopSm100TmaUmmaWarpSpecializedILi5ELi2ELi4ENS5_IJNS4_1CILi2EEESB_NSA_ILi1EEEEEEEENS5_IJNSA_ILi128EEENSA_ILi64EEESG_EEENS_10bfloat16_tENS5_IJlSC_lEEESI_SJ_NS4_8TiledMMAINS4_8MMA_AtomIJNS4_26SM100_MMA_F16BF16_2x1SM_SSISI_SI_fLi128ELi64ELNS4_4UMMA5MajorE0ELSO_0ELNSN_7ScaleInE0ELSP_0EEEEEENS4_6LayoutINS5_IJSC_SC_SC_EEENS5_IJNSA_ILi0EEESU_SU_EEEEENS5_IJNS4_10UnderscoreESX_SX_EEEEENS4_28SM100_TMA_2SM_LOAD_MULTICASTENS4_14ComposedLayoutINS4_7SwizzleILi3ELi4ELi3EEENS4_18smem_ptr_flag_bitsILi16EEENSS_INS5_IJNSA_ILi8EEESG_EEENS5_IJSG_SC_EEEEEEEvNS4_8identityENS4_18SM100_TMA_2SM_LOADES1A_vS1B_EENS_8epilogue10collective18CollectiveEpilogueINS1E_23Sm100TmaWarpSpecializedILi3ELi2ELi16ELb1ELb0EEEJNS5_IJSG_SG_SG_EEENS5_IJNSS_ISG_SC_EENSS_INS5_IJNSA_ILi16EEESB_EEENS5_IJSC_NSA_ILi32EEEEEEEEEEESI_SJ_SI_SJ_NS1E_6fusion15FusionCallbacksIS1I_NS1R_17LinearCombinationISI_fSI_fLNS_15FloatRoundStyleE2EEES1J_S1Q_JEEENS4_5SM1004TMEM4LOAD26SM100_TMEM_LOAD_32dp32b16xENS4_13SM90_TMA_LOADENS11_INS12_ILi1ELi4ELi3EEES15_NSS_INS5_IJS16_S1L_EEENS5_IJS1L_SC_EEEEEEENS4_39AutoVectorizingCopyWithAssumedAlignmentILi128EEENS4_14SM90_TMA_STOREES26_S28_S28_EEEvvEEEEvNT_6ParamsE,"aw",@nobits
	.sectionflags	@""
	.align	16
	.zero		1024


//--------------------- .nv.shared.reserved.0     --------------------------
	.section	.nv.shared.reserved.0,"aw",@nobits
	.weak		__nv_reservedSMEM_offset_0_alias
	.size		__nv_reservedSMEM_offset_0_alias, 0, 64
	.other		__nv_reservedSMEM_offset_0_alias,@"STO_CUDA_RESERVED_SHARED STV_DEFAULT"
__nv_reservedSMEM_offset_0_alias:
	.zero		0
.nv.shared.reserved.0:
	.zero		64
	.weak		__nv_reservedSMEM_tcgen05_partition
	.type		__nv_reservedSMEM_tcgen05_partition,@object
	.size		__nv_reservedSMEM_tcgen05_partition,(.L_0 - __nv_reservedSMEM_tcgen05_partition)
__nv_reservedSMEM_tcgen05_partition:
	.zero		32
.L_0:


//--------------------- .nv.global                --------------------------
	.section	.nv.global,"aw",@nobits
.nv.global:
	.type		_ZN39_INTERNAL_ed66e386_4_k_cu_1a4e82ed_89984cute1_E,@object
	.size		_ZN39_INTERNAL_ed66e386_4_k_cu_1a4e82ed_89984cute1_E,(_ZN39_INTERNAL_ed66e386_4_k_cu_1a4e82ed_89984cuda3std3__45__cpo6cbeginE - _ZN39_INTERNAL_ed66e386_4_k_cu_1a4e82ed_89984cute1_E)
_ZN39_INTERNAL_ed66e386_4_k_cu_1a4e82ed_89984cute1_E:
	.zero		1
	.type		_ZN39_INTERNAL_ed66e386_4_k_cu_1a4e82ed_89984cuda3std3__45__cpo6cbeginE,@object
	.size		_ZN39_INTERNAL_ed66e386_4_k_cu_1a4e82ed_89984cuda3std3__45__cpo6cbeginE,(_ZN39_INTERNAL_ed66e386_4_k_cu_1a4e82ed_89984cuda3std3__48in_placeE - _ZN39_INTERNAL_ed66e386_4_k_cu_1a4e82ed_89984cuda3std3__45__cpo6cbeginE)
_ZN39_INTERNAL_ed66e386_4_k_cu_1a4e82ed_89984cuda3std3__45__cpo6cbeginE:
	.zero		1
	.type		_ZN39_INTERNAL_ed66e386_4_k_cu_1a4e82ed_89984cuda3std3__48in_placeE,@object
	.size		_ZN39_INTERNAL_ed66e386_4_k_cu_1a4e82ed_89984cuda3std3__48in_placeE,(_ZN39_INTERNAL_ed66e386_4_k_cu_1a4e82ed_89984cuda3std6ranges3__45__cpo9iter_moveE - _ZN39_INTERNAL_ed66e386_4_k_cu_1a4e82ed_89984cuda3std3__48in_placeE)
_ZN39_INTERNAL_ed66e386_4_k_cu_1a4e82ed_89984cuda3std3__48in_placeE:
	.zero		1
	.type		_ZN39_INTERNAL_ed66e386_4_k_cu_1a4e82ed_89984cuda3std6ranges3__45__cpo9iter_moveE,@object
	.size		_ZN39_INTERNAL_ed66e386_4_k_cu_1a4e82ed_89984cuda3std6ranges3__45__cpo9iter_moveE,(_ZN39_INTERNAL_ed66e386_4_k_cu_1a4e82ed_89984cuda3std3__45__cpo5beginE - _ZN39_INTERNAL_ed66e386_4_k_cu_1a4e82ed_89984cuda3std6ranges3__45__cpo9iter_moveE)
_ZN39_INTERNAL_ed66e386_4_k_cu_1a4e82ed_89984cuda3std6ranges3__45__cpo9iter_moveE:
	.zero		1
	.type		_ZN39_INTERNAL_ed66e386_4_k_cu_1a4e82ed_89984cuda3std3__45__cpo5beginE,@object
	.size		_ZN39_INTERNAL_ed66e386_4_k_cu_1a4e82ed_89984cuda3std3__45__cpo5beginE,(_ZN39_INTERNAL_ed66e386_4_k_cu_1a4e82ed_89984cuda3std3__441_GLOBAL__N__ed66e386_4_k_cu_1a4e82ed_89986ignoreE - _ZN39_INTERNAL_ed66e386_4_k_cu_1a4e82ed_89984cuda3std3__45__cpo5beginE)
_ZN39_INTERNAL_ed66e386_4_k_cu_1a4e82ed_89984cuda3std3__45__cpo5beginE:
	.zero		1
	.type		_ZN39_INTERNAL_ed66e386_4_k_cu_1a4e82ed_89984cuda3std3__441_GLOBAL__N__ed66e386_4_k_cu_1a4e82ed_89986ignoreE,@object
	.size		_ZN39_INTERNAL_ed66e386_4_k_cu_1a4e82ed_89984cuda3std3__441_GLOBAL__N__ed66e386_4_k_cu_1a4e82ed_89986ignoreE,(_ZN39_INTERNAL_ed66e386_4_k_cu_1a4e82ed_89984cute7productE - _ZN39_INTERNAL_ed66e386_4_k_cu_1a4e82ed_89984cuda3std3__441_GLOBAL__N__ed66e386_4_k_cu_1a4e82ed_89986ignoreE)
_ZN39_INTERNAL_ed66e386_4_k_cu_1a4e82ed_89984cuda3std3__441_GLOBAL__N__ed66e386_4_k_cu_1a4e82ed_89986ignoreE:
	.zero		1
	.type		_ZN39_INTERNAL_ed66e386_4_k_cu_1a4e82ed_89984cute7productE,@object
	.size		_ZN39_INTERNAL_ed66e386_4_k_cu_1a4e82ed_89984cute7productE,(_ZN39_INTERNAL_ed66e386_4_k_cu_1a4e82ed_89984cuda3std3__45__cpo3endE - _ZN39_INTERNAL_ed66e386_4_k_cu_1a4e82ed_89984cute7productE)
_ZN39_INTERNAL_ed66e386_4_k_cu_1a4e82ed_89984cute7productE:
	.zero		1
	.type		_ZN39_INTERNAL_ed66e386_4_k_cu_1a4e82ed_89984cuda3std3__45__cpo3endE,@object
	.size		_ZN39_INTERNAL_ed66e386_4_k_cu_1a4e82ed_89984cuda3std3__45__cpo3endE,(_ZN39_INTERNAL_ed66e386_4_k_cu_1a4e82ed_89984cuda3std3__419piecewise_constructE - _ZN39_INTERNAL_ed66e386_4_k_cu_1a4e82ed_89984cuda3std3__45__cpo3endE)
_ZN39_INTERNAL_ed66e386_4_k_cu_1a4e82ed_89984cuda3std3__45__cpo3endE:
	.zero		1
	.type		_ZN39_INTERNAL_ed66e386_4_k_cu_1a4e82ed_89984cuda3std3__419piecewise_constructE,@object
	.size		_ZN39_INTERNAL_ed66e386_4_k_cu_1a4e82ed_89984cuda3std3__419piecewise_constructE,(_ZN39_INTERNAL_ed66e386_4_k_cu_1a4e82ed_89984cuda3std3__45__cpo4cendE - _ZN39_INTERNAL_ed66e386_4_k_cu_1a4e82ed_89984cuda3std3__419piecewise_constructE)
_ZN39_INTERNAL_ed66e386_4_k_cu_1a4e82ed_89984cuda3std3__419piecewise_constructE:
	.zero		1
	.type		_ZN39_INTERNAL_ed66e386_4_k_cu_1a4e82ed_89984cuda3std3__45__cpo4cendE,@object
	.size		_ZN39_INTERNAL_ed66e386_4_k_cu_1a4e82ed_89984cuda3std3__45__cpo4cendE,(_ZN39_INTERNAL_ed66e386_4_k_cu_1a4e82ed_89984cuda3std6ranges3__45__cpo4swapE - _ZN39_INTERNAL_ed66e386_4_k_cu_1a4e82ed_89984cuda3std3__45__cpo4cendE)
_ZN39_INTERNAL_ed66e386_4_k_cu_1a4e82ed_89984cuda3std3__45__cpo4cendE:
	.zero		1
	.type		_ZN39_INTERNAL_ed66e386_4_k_cu_1a4e82ed_89984cuda3std6ranges3__45__cpo4swapE,@object
	.size		_ZN39_INTERNAL_ed66e386_4_k_cu_1a4e82ed_89984cuda3std6ranges3__45__cpo4swapE,(.L_10 - _ZN39_INTERNAL_ed66e386_4_k_cu_1a4e82ed_89984cuda3std6ranges3__45__cpo4swapE)
_ZN39_INTERNAL_ed66e386_4_k_cu_1a4e82ed_89984cuda3std6ranges3__45__cpo4swapE:
	.zero		1
.L_10:


//--------------------- .nv.constant0._ZN7cutlass13device_kernelINS_4gemm6kernel13GemmUniversalIN4cute5tupleIJiiiiEEENS1_10collective13CollectiveMmaINS1_35MainloopSm100TmaUmmaWarpSpecializedILi5ELi2ELi4ENS5_IJNS4_1CILi2EEESB_NSA_ILi1EEEEEEEENS5_IJNSA_ILi128EEENSA_ILi64EEESG_EEENS_10bfloat16_tENS5_IJlSC_lEEESI_SJ_NS4_8TiledMMAINS4_8MMA_AtomIJNS4_26SM100_MMA_F16BF16_2x1SM_SSISI_SI_fLi128ELi64ELNS4_4UMMA5MajorE0ELSO_0ELNSN_7ScaleInE0ELSP_0EEEEEENS4_6LayoutINS5_IJSC_SC_SC_EEENS5_IJNSA_ILi0EEESU_SU_EEEEENS5_IJNS4_10UnderscoreESX_SX_EEEEENS4_28SM100_TMA_2SM_LOAD_MULTICASTENS4_14ComposedLayoutINS4_7SwizzleILi3ELi4ELi3EEENS4_18smem_ptr_flag_bitsILi16EEENSS_INS5_IJNSA_ILi8EEESG_EEENS5_IJSG_SC_EEEEEEEvNS4_8identityENS4_18SM100_TMA_2SM_LOADES1A_vS1B_EENS_8epilogue10collective18CollectiveEpilogueINS1E_23Sm100TmaWarpSpecializedILi3ELi2ELi16ELb1ELb0EEEJNS5_IJSG_SG_SG_EEENS5_IJNSS_ISG_SC_EENSS_INS5_IJNSA_ILi16EEESB_EEENS5_IJSC_NSA_ILi32EEEEEEEEEEESI_SJ_SI_SJ_NS1E_6fusion15FusionCallbacksIS1I_NS1R_17LinearCombinationISI_fSI_fLNS_15FloatRoundStyleE2EEES1J_S1Q_JEEENS4_5SM1004TMEM4LOAD26SM100_TMEM_LOAD_32dp32b16xENS4_13SM90_TMA_LOADENS11_INS12_ILi1ELi4ELi3EEES15_NSS_INS5_IJS16_S1L_EEENS5_IJS1L_SC_EEEEEEENS4_39AutoVectorizingCopyWithAssumedAlignmentILi128EEENS4_14SM90_TMA_STOREES26_S28_S28_EEEvvEEEEvNT_6ParamsE --------------------------
	.section	.nv.constant0._ZN7cutlass13device_kernelINS_4gemm6kernel13GemmUniversalIN4cute5tupleIJiiiiEEENS1_10collective13CollectiveMmaINS1_35MainloopSm100TmaUmmaWarpSpecializedILi5ELi2ELi4ENS5_IJNS4_1CILi2EEESB_NSA_ILi1EEEEEEEENS5_IJNSA_ILi128EEENSA_ILi64EEESG_EEENS_10bfloat16_tENS5_IJlSC_lEEESI_SJ_NS4_8TiledMMAINS4_8MMA_AtomIJNS4_26SM100_MMA_F16BF16_2x1SM_SSISI_SI_fLi128ELi64ELNS4_4UMMA5MajorE0ELSO_0ELNSN_7ScaleInE0ELSP_0EEEEEENS4_6LayoutINS5_IJSC_SC_SC_EEENS5_IJNSA_ILi0EEESU_SU_EEEEENS5_IJNS4_10UnderscoreESX_SX_EEEEENS4_28SM100_TMA_2SM_LOAD_MULTICASTENS4_14ComposedLayoutINS4_7SwizzleILi3ELi4ELi3EEENS4_18smem_ptr_flag_bitsILi16EEENSS_INS5_IJNSA_ILi8EEESG_EEENS5_IJSG_SC_EEEEEEEvNS4_8identityENS4_18SM100_TMA_2SM_LOADES1A_vS1B_EENS_8epilogue10collective18CollectiveEpilogueINS1E_23Sm100TmaWarpSpecializedILi3ELi2ELi16ELb1ELb0EEEJNS5_IJSG_SG_SG_EEENS5_IJNSS_ISG_SC_EENSS_INS5_IJNSA_ILi16EEESB_EEENS5_IJSC_NSA_ILi32EEEEEEEEEEESI_SJ_SI_SJ_NS1E_6fusion15FusionCallbacksIS1I_NS1R_17LinearCombinationISI_fSI_fLNS_15FloatRoundStyleE2EEES1J_S1Q_JEEENS4_5SM1004TMEM4LOAD26SM100_TMEM_LOAD_32dp32b16xENS4_13SM90_TMA_LOADENS11_INS12_ILi1ELi4ELi3EEES15_NSS_INS5_IJS16_S1L_EEENS5_IJS1L_SC_EEEEEEENS4_39AutoVectorizingCopyWithAssumedAlignmentILi128EEENS4_14SM90_TMA_STOREES26_S28_S28_EEEvvEEEEvNT_6ParamsE,"a",@progbits
	.sectionflags	@""
	.align	4
.nv.constant0._ZN7cutlass13device_kernelINS_4gemm6kernel13GemmUniversalIN4cute5tupleIJiiiiEEENS1_10collective13CollectiveMmaINS1_35MainloopSm100TmaUmmaWarpSpecializedILi5ELi2ELi4ENS5_IJNS4_1CILi2EEESB_NSA_ILi1EEEEEEEENS5_IJNSA_ILi128EEENSA_ILi64EEESG_EEENS_10bfloat16_tENS5_IJlSC_lEEESI_SJ_NS4_8TiledMMAINS4_8MMA_AtomIJNS4_26SM100_MMA_F16BF16_2x1SM_SSISI_SI_fLi128ELi64ELNS4_4UMMA5MajorE0ELSO_0ELNSN_7ScaleInE0ELSP_0EEEEEENS4_6LayoutINS5_IJSC_SC_SC_EEENS5_IJNSA_ILi0EEESU_SU_EEEEENS5_IJNS4_10UnderscoreESX_SX_EEEEENS4_28SM100_TMA_2SM_LOAD_MULTICASTENS4_14ComposedLayoutINS4_7SwizzleILi3ELi4ELi3EEENS4_18smem_ptr_flag_bitsILi16EEENSS_INS5_IJNSA_ILi8EEESG_EEENS5_IJSG_SC_EEEEEEEvNS4_8identityENS4_18SM100_TMA_2SM_LOADES1A_vS1B_EENS_8epilogue10collective18CollectiveEpilogueINS1E_23Sm100TmaWarpSpecializedILi3ELi2ELi16ELb1ELb0EEEJNS5_IJSG_SG_SG_EEENS5_IJNSS_ISG_SC_EENSS_INS5_IJNSA_ILi16EEESB_EEENS5_IJSC_NSA_ILi32EEEEEEEEEEESI_SJ_SI_SJ_NS1E_6fusion15FusionCallbacksIS1I_NS1R_17LinearCombinationISI_fSI_fLNS_15FloatRoundStyleE2EEES1J_S1Q_JEEENS4_5SM1004TMEM4LOAD26SM100_TMEM_LOAD_32dp32b16xENS4_13SM90_TMA_LOADENS11_INS12_ILi1ELi4ELi3EEES15_NSS_INS5_IJS16_S1L_EEENS5_IJS1L_SC_EEEEEEENS4_39AutoVectorizingCopyWithAssumedAlignmentILi128EEENS4_14SM90_TMA_STOREES26_S28_S28_EEEvvEEEEvNT_6ParamsE:
	.zero		2944


//--------------------- SYMBOLS --------------------------

	.type		.nv.reservedSmem.offset0,@object
	.size		.nv.reservedSmem.offset0,0x4
	.type		.nv.reservedSmem.cap,@object
	.size		.nv.reservedSmem.cap,0x4
	.type		__assertfail,@function
